def matmul_kernel(
    a_ptr,
    b_ptr,
    c_ptr,
    M,
    N,
    K,
    stride_am,
    stride_ak,
    stride_bk,
    stride_bn,
    stride_cm,
    stride_cn,
    BLOCK_M: tl.constexpr,
    BLOCK_N: tl.constexpr,
    BLOCK_K: tl.constexpr,
    GROUP_M: tl.constexpr,
):
    pid = tl.program_id(axis=0)
    num_pid_m = tl.cdiv(M, BLOCK_M)
    num_pid_n = tl.cdiv(N, BLOCK_N)
    num_pid_in_group = GROUP_M * num_pid_n
    group_id = pid // num_pid_in_group
    first_pid_m = group_id * GROUP_M
    group_size_m = min(num_pid_m - first_pid_m, GROUP_M)
    pid_m = first_pid_m + ((pid % num_pid_in_group) % group_size_m)
    pid_n = (pid % num_pid_in_group) // group_size_m

    offs_am = (pid_m * BLOCK_M + tl.arange(0, BLOCK_M)) % M
    offs_bn = (pid_n * BLOCK_N + tl.arange(0, BLOCK_N)) % N
    offs_k = tl.arange(0, BLOCK_K)
    a_ptrs = a_ptr + offs_am[:, None] * stride_am + offs_k[None, :] * stride_ak
    b_ptrs = b_ptr + offs_k[:, None] * stride_bk + offs_bn[None, :] * stride_bn

    acc = tl.zeros((BLOCK_M, BLOCK_N), dtype=tl.float32)
    for kk in range(0, tl.cdiv(K, BLOCK_K)):
        a = tl.load(a_ptrs, mask=offs_k[None, :] < K - kk * BLOCK_K, other=0.0)
        b = tl.load(b_ptrs, mask=offs_k[:, None] < K - kk * BLOCK_K, other=0.0)
        acc = tl.dot(a, b, acc)
        a_ptrs += BLOCK_K * stride_ak
        b_ptrs += BLOCK_K * stride_bk

    c = acc.to(c_ptr.dtype.element_ty)
    offs_cm = pid_m * BLOCK_M + tl.arange(0, BLOCK_M)
    offs_cn = pid_n * BLOCK_N + tl.arange(0, BLOCK_N)
    c_ptrs = c_ptr + offs_cm[:, None] * stride_cm + offs_cn[None, :] * stride_cn
    mask = (offs_cm[:, None] < M) & (offs_cn[None, :] < N)
    tl.store(c_ptrs, c, mask=mask)

# config = {"BLOCK_K": 64, "BLOCK_M": 256, "BLOCK_N": 128, "GROUP_M": 8, "arch": "sm_90", "dtype": "fp8e4m3", "num_ctas": 2, "num_stages": 3, "num_warps": 4}
# arch = sm_90


// ===== COMPILED SASS (sm_90a) =====

	.target	sm_90a

	.elftype	@"ET_EXEC"


//--------------------- .note.nv.tkinfo           --------------------------
	.section	.note.nv.tkinfo,"",@"SHT_NOTE"
	.sectionflags	@"SHF_NOTE_NV_TKINFO"
	.tkinfo
        /*0018*/ 	.word	0x00000002
        /*0030*/ 	.string	""
        /*0030*/ 	.string	"ptxas"
        /*0030*/ 	.string	"Cuda compilation tools, release 13.0, V13.0.88"
        /*0030*/ 	.string	"Build cuda_13.0.r13.0/compiler.36424714_0"
        /*0030*/ 	.string	"-v  -suppress-debug-info  -lineinfo  -arch sm_90a "



//--------------------- .note.nv.cuinfo           --------------------------
	.section	.note.nv.cuinfo,"",@"SHT_NOTE"
	.sectionflags	@"SHF_NOTE_NV_CUINFO"
        /*0018*/ 	.short	0x0002
        /*001a*/ 	.short	0x005a
        /*001c*/ 	.short	0x0082
	.zero		2


//--------------------- .nv.info                  --------------------------
	.section	.nv.info,"",@"SHT_CUDA_INFO"
	.align	4


	//----- nvinfo : EIATTR_REGCOUNT
	.align		4
        /*0000*/ 	.byte	0x04, 0x2f
        /*0002*/ 	.short	(.L_1 - .L_0)
	.align		4
.L_0:
        /*0004*/ 	.word	index@(matmul_kernel)
        /*0008*/ 	.word	0x000000ff


	//----- nvinfo : EIATTR_FRAME_SIZE
	.align		4
.L_1:
        /*000c*/ 	.byte	0x04, 0x11
        /*000e*/ 	.short	(.L_3 - .L_2)
	.align		4
.L_2:
        /*0010*/ 	.word	index@(matmul_kernel)
        /*0014*/ 	.word	0x000001c0


	//----- nvinfo : EIATTR_MIN_STACK_SIZE
	.align		4
.L_3:
        /*0018*/ 	.byte	0x04, 0x12
        /*001a*/ 	.short	(.L_5 - .L_4)
	.align		4
.L_4:
        /*001c*/ 	.word	index@(matmul_kernel)
        /*0020*/ 	.word	0x000001c0
.L_5:


//--------------------- .nv.compat                --------------------------
	.section	.nv.compat,"",@"SHT_CUDA_COMPAT_INFO"
	.align	4
        /*0000*/ 	.byte	0x02, 0x09, 0x01, 0x00, 0x02, 0x02, 0x04, 0x00, 0x02, 0x05, 0x05, 0x00, 0x03, 0x07, 0x01, 0x01
        /*0010*/ 	.byte	0x02, 0x03, 0x00, 0x00, 0x02, 0x06, 0x01, 0x00, 0x04, 0x0b, 0x08, 0x00, 0x00, 0x00, 0x00, 0x00
        /*0020*/ 	.byte	0x00, 0x00, 0x00, 0x00


//--------------------- .nv.info.matmul_kernel    --------------------------
	.section	.nv.info.matmul_kernel,"",@"SHT_CUDA_INFO"
	.sectionflags	@""
	.align	4


	//----- nvinfo : EIATTR_CUDA_API_VERSION
	.align		4
        /*0000*/ 	.byte	0x04, 0x37
        /*0002*/ 	.short	(.L_7 - .L_6)
.L_6:
        /*0004*/ 	.word	0x00000082


	//----- nvinfo : EIATTR_KPARAM_INFO
	.align		4
.L_7:
        /*0008*/ 	.byte	0x04, 0x17
        /*000a*/ 	.short	(.L_9 - .L_8)
.L_8:
        /*000c*/ 	.word	0x00000000
        /*0010*/ 	.short	0x000d
        /*0012*/ 	.short	0x0048
        /*0014*/ 	.byte	0x00, 0xf4, 0x21, 0x00


	//----- nvinfo : EIATTR_KPARAM_INFO
	.align		4
.L_9:
        /*0018*/ 	.byte	0x04, 0x17
        /*001a*/ 	.short	(.L_11 - .L_10)
.L_10:
        /*001c*/ 	.word	0x00000000
        /*0020*/ 	.short	0x000c
        /*0022*/ 	.short	0x0040
        /*0024*/ 	.byte	0x00, 0xf4, 0x21, 0x00


	//----- nvinfo : EIATTR_KPARAM_INFO
	.align		4
.L_11:
        /*0028*/ 	.byte	0x04, 0x17
        /*002a*/ 	.short	(.L_13 - .L_12)
.L_12:
        /*002c*/ 	.word	0x00000000
        /*0030*/ 	.short	0x000b
        /*0032*/ 	.short	0x0038
        /*0034*/ 	.byte	0x00, 0xf0, 0x11, 0x00


	//----- nvinfo : EIATTR_KPARAM_INFO
	.align		4
.L_13:
        /*0038*/ 	.byte	0x04, 0x17
        /*003a*/ 	.short	(.L_15 - .L_14)
.L_14:
        /*003c*/ 	.word	0x00000000
        /*0040*/ 	.short	0x000a
        /*0042*/ 	.short	0x0034
        /*0044*/ 	.byte	0x00, 0xf0, 0x11, 0x00


	//----- nvinfo : EIATTR_KPARAM_INFO
	.align		4
.L_15:
        /*0048*/ 	.byte	0x04, 0x17
        /*004a*/ 	.short	(.L_17 - .L_16)
.L_16:
        /*004c*/ 	.word	0x00000000
        /*0050*/ 	.short	0x0009
        /*0052*/ 	.short	0x0030
        /*0054*/ 	.byte	0x00, 0xf0, 0x11, 0x00


	//----- nvinfo : EIATTR_KPARAM_INFO
	.align		4
.L_17:
        /*0058*/ 	.byte	0x04, 0x17
        /*005a*/ 	.short	(.L_19 - .L_18)
.L_18:
        /*005c*/ 	.word	0x00000000
        /*0060*/ 	.short	0x0008
        /*0062*/ 	.short	0x002c
        /*0064*/ 	.byte	0x00, 0xf0, 0x11, 0x00


	//----- nvinfo : EIATTR_KPARAM_INFO
	.align		4
.L_19:
        /*0068*/ 	.byte	0x04, 0x17
        /*006a*/ 	.short	(.L_21 - .L_20)
.L_20:
        /*006c*/ 	.word	0x00000000
        /*0070*/ 	.short	0x0007
        /*0072*/ 	.short	0x0028
        /*0074*/ 	.byte	0x00, 0xf0, 0x11, 0x00


	//----- nvinfo : EIATTR_KPARAM_INFO
	.align		4
.L_21:
        /*0078*/ 	.byte	0x04, 0x17
        /*007a*/ 	.short	(.L_23 - .L_22)
.L_22:
        /*007c*/ 	.word	0x00000000
        /*0080*/ 	.short	0x0006
        /*0082*/ 	.short	0x0024
        /*0084*/ 	.byte	0x00, 0xf0, 0x11, 0x00


	//----- nvinfo : EIATTR_KPARAM_INFO
	.align		4
.L_23:
        /*0088*/ 	.byte	0x04, 0x17
        /*008a*/ 	.short	(.L_25 - .L_24)
.L_24:
        /*008c*/ 	.word	0x00000000
        /*0090*/ 	.short	0x0005
        /*0092*/ 	.short	0x0020
        /*0094*/ 	.byte	0x00, 0xf0, 0x11, 0x00


	//----- nvinfo : EIATTR_KPARAM_INFO
	.align		4
.L_25:
        /*0098*/ 	.byte	0x04, 0x17
        /*009a*/ 	.short	(.L_27 - .L_26)
.L_26:
        /*009c*/ 	.word	0x00000000
        /*00a0*/ 	.short	0x0004
        /*00a2*/ 	.short	0x001c
        /*00a4*/ 	.byte	0x00, 0xf0, 0x11, 0x00


	//----- nvinfo : EIATTR_KPARAM_INFO
	.align		4
.L_27:
        /*00a8*/ 	.byte	0x04, 0x17
        /*00aa*/ 	.short	(.L_29 - .L_28)
.L_28:
        /*00ac*/ 	.word	0x00000000
        /*00b0*/ 	.short	0x0003
        /*00b2*/ 	.short	0x0018
        /*00b4*/ 	.byte	0x00, 0xf0, 0x11, 0x00


	//----- nvinfo : EIATTR_KPARAM_INFO
	.align		4
.L_29:
        /*00b8*/ 	.byte	0x04, 0x17
        /*00ba*/ 	.short	(.L_31 - .L_30)
.L_30:
        /*00bc*/ 	.word	0x00000000
        /*00c0*/ 	.short	0x0002
        /*00c2*/ 	.short	0x0010
        /*00c4*/ 	.byte	0x00, 0xf4, 0x21, 0x00


	//----- nvinfo : EIATTR_KPARAM_INFO
	.align		4
.L_31:
        /*00c8*/ 	.byte	0x04, 0x17
        /*00ca*/ 	.short	(.L_33 - .L_32)
.L_32:
        /*00cc*/ 	.word	0x00000000
        /*00d0*/ 	.short	0x0001
        /*00d2*/ 	.short	0x0008
        /*00d4*/ 	.byte	0x00, 0xf4, 0x21, 0x00


	//----- nvinfo : EIATTR_KPARAM_INFO
	.align		4
.L_33:
        /*00d8*/ 	.byte	0x04, 0x17
        /*00da*/ 	.short	(.L_35 - .L_34)
.L_34:
        /*00dc*/ 	.word	0x00000000
        /*00e0*/ 	.short	0x0000
        /*00e2*/ 	.short	0x0000
        /*00e4*/ 	.byte	0x00, 0xf4, 0x21, 0x00


	//----- nvinfo : EIATTR_EXPLICIT_CLUSTER
	.align		4
.L_35:
        /*00e8*/ 	.byte	0x01, 0x3e
	.zero		2


	//----- nvinfo : EIATTR_CTA_PER_CLUSTER
	.align		4
        /*00ec*/ 	.byte	0x04, 0x3d
        /*00ee*/ 	.short	(.L_37 - .L_36)
.L_36:
        /*00f0*/ 	.word	0x00000002
        /*00f4*/ 	.word	0x00000001
        /*00f8*/ 	.word	0x00000001


	//----- nvinfo : EIATTR_SPARSE_MMA_MASK
	.align		4
.L_37:
        /*00fc*/ 	.byte	0x03, 0x50
        /*00fe*/ 	.short	0x0000


	//----- nvinfo : EIATTR_MAXREG_COUNT
	.align		4
        /*0100*/ 	.byte	0x03, 0x1b
        /*0102*/ 	.short	0x00ff


	//----- nvinfo : EIATTR_NUM_BARRIERS
	.align		4
        /*0104*/ 	.byte	0x02, 0x4c
        /*0106*/ 	.byte	0x01
	.zero		1


	//----- nvinfo : EIATTR_ANNOTATIONS
	.align		4
        /*0108*/ 	.byte	0x04, 0x55
        /*010a*/ 	.short	(.L_39 - .L_38)


	//   ....[0]....
.L_38:
        /*010c*/ 	.word	0x00000001
        /*0110*/ 	.byte	0xa0, 0x05, 0x00, 0x00, 0x01, 0x00, 0x00, 0x00, 0x10, 0x06, 0x00, 0x00, 0x01, 0x00, 0x00, 0x00
        /* <DEDUP_REMOVED lines=190> */
        /*0d00*/ 	.byte	0xb0, 0xa8, 0x00, 0x00, 0x01, 0x00, 0x00, 0x00, 0x10, 0xa9, 0x00, 0x00


	//----- nvinfo : EIATTR_MERCURY_ISA_VERSION
	.align		4
.L_39:
        /*0d0c*/ 	.byte	0x03, 0x5f
        /*0d0e*/ 	.short	0x0101


	//----- nvinfo : EIATTR_EXIT_INSTR_OFFSETS
	.align		4
        /*0d10*/ 	.byte	0x04, 0x1c
        /*0d12*/ 	.short	(.L_41 - .L_40)


	//   ....[0]....
.L_40:
        /*0d14*/ 	.word	0x0000f4b0


	//   ....[1]....
        /*0d18*/ 	.word	0x0000f4d0


	//----- nvinfo : EIATTR_REQNTID
	.align		4
.L_41:
        /*0d1c*/ 	.byte	0x04, 0x10
        /*0d1e*/ 	.short	(.L_43 - .L_42)
.L_42:
        /*0d20*/ 	.word	0x00000080
        /*0d24*/ 	.word	0x00000001
        /*0d28*/ 	.word	0x00000001


	//----- nvinfo : EIATTR_CBANK_PARAM_SIZE
	.align		4
.L_43:
        /*0d2c*/ 	.byte	0x03, 0x19
        /*0d2e*/ 	.short	0x0050


	//----- nvinfo : EIATTR_PARAM_CBANK
	.align		4
        /*0d30*/ 	.byte	0x04, 0x0a
        /*0d32*/ 	.short	(.L_45 - .L_44)
	.align		4
.L_44:
        /*0d34*/ 	.word	index@(.nv.constant0.matmul_kernel)
        /*0d38*/ 	.short	0x0210
        /*0d3a*/ 	.short	0x0050


	//----- nvinfo : EIATTR_SW_WAR
	.align		4
.L_45:
        /*0d3c*/ 	.byte	0x04, 0x36
        /*0d3e*/ 	.short	(.L_47 - .L_46)
.L_46:
        /*0d40*/ 	.word	0x00000008
.L_47:


//--------------------- .nv.callgraph             --------------------------
	.section	.nv.callgraph,"",@"SHT_CUDA_CALLGRAPH"
	.align	4
	.sectionentsize	8
	.align		4
        /*0000*/ 	.word	0x00000000
	.align		4
        /*0004*/ 	.word	0xffffffff
	.align		4
        /*0008*/ 	.word	0x00000000
	.align		4
        /*000c*/ 	.word	0xfffffffe
	.align		4
        /*0010*/ 	.word	0x00000000
	.align		4
        /*0014*/ 	.word	0xfffffffd
	.align		4
        /*0018*/ 	.word	0x00000000
	.align		4
        /*001c*/ 	.word	0xfffffffc


//--------------------- .text.matmul_kernel       --------------------------
	.section	.text.matmul_kernel,"ax",@progbits
	.align	128
        .global         matmul_kernel
        .type           matmul_kernel,@function
        .size           matmul_kernel,(.L_x_4 - matmul_kernel)
        .other          matmul_kernel,@"STO_CUDA_ENTRY STV_DEFAULT"
matmul_kernel:
.text.matmul_kernel:
[----:B------:R-:W0:Y:S08]  /*0000*/  LDC R1, c[0x0][0x28] ;  /* 0x00000a00ff017b82 */ /* 0x000e300000000800 */
[----:B------:R-:W1:Y:S01]  /*0010*/  LDC.64 R48, c[0x0][0x228] ;  /* 0x00008a00ff307b82 */ /* 0x000e620000000a00 */
[----:B------:R-:W2:Y:S01]  /*0020*/  S2R R153, SR_TID.X ;  /* 0x0000000000997919 */ /* 0x000ea20000002100 */
[----:B0-----:R-:W-:Y:S01]  /*0030*/  VIADD R1, R1, 0xfffffe40 ;  /* 0xfffffe4001017836 */ /* 0x001fe20000000000 */
[----:B------:R-:W-:Y:S01]  /*0040*/  ULDC UR7, c[0x0][0x230] ;  /* 0x00008c0000077ab9 */ /* 0x000fe20000000800 */
[----:B------:R-:W-:Y:S01]  /*0050*/  UMOV UR6, 0x400 ;  /* 0x0000040000067882 */ /* 0x000fe20000000000 */
[----:B------:R-:W-:-:S03]  /*0060*/  ULDC.64 UR14, c[0x0][0x208] ;  /* 0x00008200000e7ab9 */ /* 0x000fc60000000a00 */
[----:B------:R-:W0:Y:S08]  /*0070*/  S2UR UR4, SR_CTAID.X ;  /* 0x00000000000479c3 */ /* 0x000e300000002500 */
[----:B------:R-:W3:Y:S01]  /*0080*/  S2UR UR12, SR_CgaCtaId ;  /* 0x00000000000c79c3 */ /* 0x000ee20000008800 */
[----:B-1----:R-:W-:-:S07]  /*0090*/  VIADD R0, R49, 0x7f ;  /* 0x0000007f31007836 */ /* 0x002fce0000000000 */
[----:B------:R-:W1:Y:S01]  /*00a0*/  LDC R12, c[0x0][0x230] ;  /* 0x00008c00ff0c7b82 */ /* 0x000e620000000800 */
[----:B------:R-:W-:Y:S02]  /*00b0*/  SHF.R.S32.HI R3, RZ, 0x1f, R0 ;  /* 0x0000001fff037819 */ /* 0x000fe40000011400 */
[----:B0-----:R-:W-:Y:S01]  /*00c0*/  I2FP.F32.U32 R5, UR4 ;  /* 0x0000000400057c45 */ /* 0x001fe20008201000 */
[----:B------:R-:W-:Y:S01]  /*00d0*/  ULDC UR4, c[0x0][0x150] ;  /* 0x0000540000047ab9 */ /* 0x000fe20000000800 */
[----:B------:R-:W-:Y:S02]  /*00e0*/  LEA.HI R3, R3, R0, RZ, 0x7 ;  /* 0x0000000003037211 */ /* 0x000fe400078f38ff */
[----:B--2---:R-:W-:Y:S01]  /*00f0*/  LOP3.LUT R152, R153, 0x7f, RZ, 0xc0, !PT ;  /* 0x0000007f99987812 */ /* 0x004fe200078ec0ff */
[----:B------:R-:W-:Y:S01]  /*0100*/  FMUL R5, R5, UR4 ;  /* 0x0000000405057c20 */ /* 0x000fe20008400000 */
[----:B------:R-:W-:Y:S01]  /*0110*/  SHF.R.S32.HI R3, RZ, 0x7, R3 ;  /* 0x00000007ff037819 */ /* 0x000fe20000011403 */
[----:B---3--:R-:W-:-:S02]  /*0120*/  USHF.L.U32 UR5, UR12, 0x7, URZ ;  /* 0x000000070c057899 */ /* 0x008fc4000800063f */
[----:B------:R-:W-:Y:S02]  /*0130*/  ULEA UR12, UR12, UR6, 0x18 ;  /* 0x000000060c0c7291 */ /* 0x000fe4000f8ec03f */
[----:B------:R-:W-:Y:S01]  /*0140*/  IMAD.SHL.U32 R4, R3, 0x8, RZ ;  /* 0x0000000803047824 */ /* 0x000fe200078e00ff */
[----:B------:R-:W0:Y:S01]  /*0150*/  F2I.U32.TRUNC.NTZ R5, R5 ;  /* 0x0000000500057305 */ /* 0x000e22000020f000 */
[----:B------:R-:W-:-:S03]  /*0160*/  ULOP3.LUT UR5, UR5, 0x80, URZ, 0xc0, !UPT ;  /* 0x0000008005057892 */ /* 0x000fc6000f8ec03f */
[----:B------:R-:W-:Y:S01]  /*0170*/  IABS R7, R4 ;  /* 0x0000000400077213 */ /* 0x000fe20000000000 */
[----:B-1----:R-:W-:-:S03]  /*0180*/  VIADD R12, R12, 0x3f ;  /* 0x0000003f0c0c7836 */ /* 0x002fc60000000000 */
[----:B------:R-:W1:Y:S01]  /*0190*/  I2F.RP R0, R7 ;  /* 0x0000000700007306 */ /* 0x000e620000209400 */
[----:B0-----:R-:W-:-:S07]  /*01a0*/  IABS R11, R5 ;  /* 0x00000005000b7213 */ /* 0x001fce0000000000 */
[----:B-1----:R-:W0:Y:S02]  /*01b0*/  MUFU.RCP R0, R0 ;  /* 0x0000000000007308 */ /* 0x002e240000001000 */
[----:B0-----:R-:W-:Y:S01]  /*01c0*/  VIADD R2, R0, 0xffffffe ;  /* 0x0ffffffe00027836 */ /* 0x001fe20000000000 */
[----:B------:R-:W-:-:S05]  /*01d0*/  IABS R0, R4 ;  /* 0x0000000400007213 */ /* 0x000fca0000000000 */
[----:B------:R0:W1:Y:S01]  /*01e0*/  F2I.FTZ.U32.TRUNC.NTZ R3, R2 ;  /* 0x0000000200037305 */ /* 0x000062000021f000 */
[----:B------:R-:W-:Y:S02]  /*01f0*/  IMAD.MOV R0, RZ, RZ, -R0 ;  /* 0x000000ffff007224 */ /* 0x000fe400078e0a00 */
[----:B0-----:R-:W-:Y:S02]  /*0200*/  IMAD.MOV.U32 R2, RZ, RZ, RZ ;  /* 0x000000ffff027224 */ /* 0x001fe400078e00ff */
[----:B-1----:R-:W-:-:S04]  /*0210*/  IMAD.MOV R6, RZ, RZ, -R3 ;  /* 0x000000ffff067224 */ /* 0x002fc800078e0a03 */
[----:B------:R-:W-:-:S04]  /*0220*/  IMAD R9, R6, R7, RZ ;  /* 0x0000000706097224 */ /* 0x000fc800078e02ff */
[----:B------:R-:W-:-:S06]  /*0230*/  IMAD.HI.U32 R2, R3, R9, R2 ;  /* 0x0000000903027227 */ /* 0x000fcc00078e0002 */
[----:B------:R-:W-:-:S04]  /*0240*/  IMAD.HI.U32 R2, R2, R11, RZ ;  /* 0x0000000b02027227 */ /* 0x000fc800078e00ff */
[----:B------:R-:W-:-:S05]  /*0250*/  IMAD R0, R2, R0, R11 ;  /* 0x0000000002007224 */ /* 0x000fca00078e020b */
[----:B------:R-:W-:-:S13]  /*0260*/  ISETP.GT.U32.AND P1, PT, R7, R0, PT ;  /* 0x000000000700720c */ /* 0x000fda0003f24070 */
[----:B------:R-:W-:Y:S02]  /*0270*/  @!P1 IMAD.IADD R0, R0, 0x1, -R7 ;  /* 0x0000000100009824 */ /* 0x000fe400078e0a07 */
[----:B------:R-:W-:Y:S01]  /*0280*/  @!P1 VIADD R2, R2, 0x1 ;  /* 0x0000000102029836 */ /* 0x000fe20000000000 */
[----:B------:R-:W-:Y:S02]  /*0290*/  ISETP.NE.AND P1, PT, R4, RZ, PT ;  /* 0x000000ff0400720c */ /* 0x000fe40003f25270 */
[----:B------:R-:W-:Y:S02]  /*02a0*/  ISETP.GE.U32.AND P0, PT, R0, R7, PT ;  /* 0x000000070000720c */ /* 0x000fe40003f06070 */
[----:B------:R-:W-:-:S04]  /*02b0*/  LOP3.LUT R0, R5, R4, RZ, 0x3c, !PT ;  /* 0x0000000405007212 */ /* 0x000fc800078e3cff */
[----:B------:R-:W-:Y:S01]  /*02c0*/  ISETP.GE.AND P2, PT, R0, RZ, PT ;  /* 0x000000ff0000720c */ /* 0x000fe20003f46270 */
[----:B------:R-:W-:-:S05]  /*02d0*/  VIADD R0, R48, 0xff ;  /* 0x000000ff30007836 */ /* 0x000fca0000000000 */
[----:B------:R-:W-:Y:S01]  /*02e0*/  SHF.R.S32.HI R3, RZ, 0x1f, R0 ;  /* 0x0000001fff037819 */ /* 0x000fe20000011400 */
[----:B------:R-:W-:-:S03]  /*02f0*/  @P0 VIADD R2, R2, 0x1 ;  /* 0x0000000102020836 */ /* 0x000fc60000000000 */
[----:B------:R-:W-:-:S03]  /*0300*/  LEA.HI R3, R3, R0, RZ, 0x8 ;  /* 0x0000000003037211 */ /* 0x000fc600078f40ff */
[----:B------:R-:W-:Y:S01]  /*0310*/  @!P2 IMAD.MOV R2, RZ, RZ, -R2 ;  /* 0x000000ffff02a224 */ /* 0x000fe200078e0a02 */
[----:B------:R-:W-:-:S05]  /*0320*/  @!P1 LOP3.LUT R2, RZ, R4, RZ, 0x33, !PT ;  /* 0x00000004ff029212 */ /* 0x000fca00078e33ff */
[----:B------:R-:W-:Y:S02]  /*0330*/  IMAD.SHL.U32 R6, R2, 0x8, RZ ;  /* 0x0000000802067824 */ /* 0x000fe400078e00ff */
[----:B------:R-:W-:-:S03]  /*0340*/  IMAD.MOV R2, RZ, RZ, -R2 ;  /* 0x000000ffff027224 */ /* 0x000fc600078e0a02 */
[----:B------:R-:W-:Y:S01]  /*0350*/  LEA.HI.SX32 R3, R3, -R6, 0x18 ;  /* 0x8000000603037211 */ /* 0x000fe200078fc2ff */
[----:B------:R-:W-:-:S03]  /*0360*/  IMAD R4, R4, R2, R5 ;  /* 0x0000000204047224 */ /* 0x000fc600078e0205 */
[----:B------:R-:W-:Y:S02]  /*0370*/  VIMNMX R11, R3, 0x8, PT ;  /* 0x00000008030b7848 */ /* 0x000fe40003fe0100 */
[----:B------:R-:W-:Y:S02]  /*0380*/  IABS R9, R4 ;  /* 0x0000000400097213 */ /* 0x000fe40000000000 */
[----:B------:R-:W-:-:S04]  /*0390*/  IABS R7, R11 ;  /* 0x0000000b00077213 */ /* 0x000fc80000000000 */
[----:B------:R-:W0:Y:S08]  /*03a0*/  I2F.RP R0, R7 ;  /* 0x0000000700007306 */ /* 0x000e300000209400 */
[----:B0-----:R-:W0:Y:S02]  /*03b0*/  MUFU.RCP R0, R0 ;  /* 0x0000000000007308 */ /* 0x001e240000001000 */
[----:B0-----:R-:W-:-:S06]  /*03c0*/  VIADD R3, R0, 0xffffffe ;  /* 0x0ffffffe00037836 */ /* 0x001fcc0000000000 */
[----:B------:R-:W0:Y:S02]  /*03d0*/  F2I.FTZ.U32.TRUNC.NTZ R3, R3 ;  /* 0x0000000300037305 */ /* 0x000e24000021f000 */
[----:B0-----:R-:W-:-:S04]  /*03e0*/  IMAD.MOV R8, RZ, RZ, -R3 ;  /* 0x000000ffff087224 */ /* 0x001fc800078e0a03 */
[----:B------:R-:W-:Y:S01]  /*03f0*/  IMAD.MOV.U32 R2, RZ, RZ, R8 ;  /* 0x000000ffff027224 */ /* 0x000fe200078e0008 */
[----:B------:R-:W-:-:S03]  /*0400*/  IABS R8, R11 ;  /* 0x0000000b00087213 */ /* 0x000fc60000000000 */
[----:B------:R-:W-:Y:S02]  /*0410*/  IMAD R5, R2, R7, RZ ;  /* 0x0000000702057224 */ /* 0x000fe400078e02ff */
[----:B------:R-:W-:Y:S02]  /*0420*/  IMAD.MOV.U32 R2, RZ, RZ, RZ ;  /* 0x000000ffff027224 */ /* 0x000fe400078e00ff */
[----:B------:R-:W-:Y:S02]  /*0430*/  IMAD.MOV R0, RZ, RZ, -R8 ;  /* 0x000000ffff007224 */ /* 0x000fe400078e0a08 */
        /* <DEDUP_REMOVED lines=9> */
[----:B------:R-:W-:-:S07]  /*04d0*/  ISETP.GE.AND P2, PT, R0, RZ, PT ;  /* 0x000000ff0000720c */ /* 0x000fce0003f46270 */
[----:B------:R-:W-:Y:S01]  /*04e0*/  @P0 VIADD R2, R2, 0x1 ;  /* 0x0000000102020836 */ /* 0x000fe20000000000 */
[----:B------:R-:W-:-:S05]  /*04f0*/  ISETP.GT.AND P0, PT, R12, 0x3f, PT ;  /* 0x0000003f0c00780c */ /* 0x000fca0003f04270 */
[----:B------:R-:W-:Y:S01]  /*0500*/  @!P2 IMAD.MOV R2, RZ, RZ, -R2 ;  /* 0x000000ffff02a224 */ /* 0x000fe200078e0a02 */
[----:B------:R-:W-:-:S05]  /*0510*/  @!P1 LOP3.LUT R2, RZ, R11, RZ, 0x33, !PT ;  /* 0x0000000bff029212 */ /* 0x000fca00078e33ff */
[----:B------:R-:W-:Y:S02]  /*0520*/  IMAD.MOV R0, RZ, RZ, -R2 ;  /* 0x000000ffff007224 */ /* 0x000fe400078e0a02 */
[----:B------:R-:W-:Y:S02]  /*0530*/  IMAD.SHL.U32 R2, R2, 0x80, RZ ;  /* 0x0000008002027824 */ /* 0x000fe400078e00ff */
[----:B------:R-:W-:Y:S02]  /*0540*/  IMAD R0, R11, R0, R4 ;  /* 0x000000000b007224 */ /* 0x000fe400078e0204 */
[----:B------:R-:W-:Y:S02]  /*0550*/  IMAD.U32 R4, RZ, RZ, UR7 ;  /* 0x00000007ff047e24 */ /* 0x000fe4000f8e00ff */
[----:B------:R-:W-:-:S05]  /*0560*/  IMAD.IADD R0, R6, 0x1, R0 ;  /* 0x0000000106007824 */ /* 0x000fca00078e0200 */
[----:B------:R-:W-:-:S13]  /*0570*/  R2UR UR4, R0 ;  /* 0x00000000000472ca */ /* 0x000fda00000e0000 */
[----:B------:R-:W-:-:S06]  /*0580*/  ULEA UR4, UR4, UR5, 0x8 ;  /* 0x0000000504047291 */ /* 0x000fcc000f8e403f */
[----:B------:R-:W-:-:S05]  /*0590*/  VIADD R17, R152, UR4 ;  /* 0x0000000498117c36 */ /* 0x000fca0008000000 */
[----:B------:R0:W-:Y:S01]  /*05a0*/  STL [R1+0x170], R17 ;  /* 0x0001701101007387 */ /* 0x0001e20000100800 */
[----:B------:R-:W-:Y:S05]  /*05b0*/  @P0 BRA `(.L_x_0) ;  /* 0x00000004000c0947 */ /* 0x000fea0003800000 */
[----:B------:R-:W-:Y:S01]  /*05c0*/  IMAD.SHL.U32 R0, R153, 0x8, RZ ;  /* 0x0000000899007824 */ /* 0x000fe200078e00ff */
[----:B------:R-:W-:Y:S02]  /*05d0*/  CS2R R88, SRZ ;  /* 0x0000000000587805 */ /* 0x000fe4000001ff00 */
[----:B------:R-:W-:Y:S02]  /*05e0*/  CS2R R90, SRZ ;  /* 0x00000000005a7805 */ /* 0x000fe4000001ff00 */
[----:B------:R-:W-:Y:S02]  /*05f0*/  CS2R R92, SRZ ;  /* 0x00000000005c7805 */ /* 0x000fe4000001ff00 */
[----:B------:R-:W-:Y:S01]  /*0600*/  CS2R R94, SRZ ;  /* 0x00000000005e7805 */ /* 0x000fe2000001ff00 */
[----:B------:R1:W-:Y:S01]  /*0610*/  STL [R1+0x174], R0 ;  /* 0x0001740001007387 */ /* 0x0003e20000100800 */
[----:B------:R-:W-:Y:S02]  /*0620*/  CS2R R96, SRZ ;  /* 0x0000000000607805 */ /* 0x000fe4000001ff00 */
[----:B------:R-:W-:-:S02]  /*0630*/  CS2R R98, SRZ ;  /* 0x0000000000627805 */ /* 0x000fc4000001ff00 */
[----:B------:R-:W-:Y:S02]  /*0640*/  CS2R R100, SRZ ;  /* 0x0000000000647805 */ /* 0x000fe4000001ff00 */
[----:B------:R-:W-:Y:S02]  /*0650*/  CS2R R102, SRZ ;  /* 0x0000000000667805 */ /* 0x000fe4000001ff00 */
[----:B------:R-:W-:Y:S02]  /*0660*/  CS2R R104, SRZ ;  /* 0x0000000000687805 */ /* 0x000fe4000001ff00 */
[----:B------:R-:W-:Y:S02]  /*0670*/  CS2R R106, SRZ ;  /* 0x00000000006a7805 */ /* 0x000fe4000001ff00 */
        /* <DEDUP_REMOVED lines=53> */
[----:B------:R-:W-:Y:S01]  /*09d0*/  CS2R R86, SRZ ;  /* 0x0000000000567805 */ /* 0x000fe2000001ff00 */
[----:B-1----:R-:W-:Y:S06]  /*09e0*/  BRA `(.L_x_1) ;  /* 0x0000009c00b07947 */ /* 0x002fec0003800000 */
.L_x_0:
[----:B------:R-:W-:Y:S01]  /*09f0*/  IABS R11, R48 ;  /* 0x00000030000b7213 */ /* 0x000fe20000000000 */
[----:B------:R-:W-:Y:S01]  /*0a00*/  ULDC UR4, c[0x0][0x234] ;  /* 0x00008d0000047ab9 */ /* 0x000fe20000000800 */
[----:B------:R-:W-:Y:S01]  /*0a10*/  IABS R3, R49 ;  /* 0x0000003100037213 */ /* 0x000fe20000000000 */
[----:B------:R-:W-:Y:S01]  /*0a20*/  ULDC.64 UR8, c[0x0][0x218] ;  /* 0x0000860000087ab9 */ /* 0x000fe20000000a00 */
[----:B------:R-:W1:Y:S01]  /*0a30*/  I2F.RP R0, R11 ;  /* 0x0000000b00007306 */ /* 0x000e620000209400 */
[----:B------:R-:W-:Y:S01]  /*0a40*/  ISETP.GE.AND P1, PT, R17, RZ, PT ;  /* 0x000000ff1100720c */ /* 0x000fe20003f26270 */
[----:B------:R-:W-:Y:S01]  /*0a50*/  ULDC.64 UR6, c[0x0][0x210] ;  /* 0x0000840000067ab9 */ /* 0x000fe20000000a00 */
[----:B------:R-:W-:Y:S01]  /*0a60*/  LEA.HI R64, R153, R2, RZ, 0x1a ;  /* 0x0000000299407211 */ /* 0x000fe200078fd0ff */
[----:B------:R-:W-:Y:S01]  /*0a70*/  USHF.R.U32.HI UR13, URZ, 0x4, UR12 ;  /* 0x000000043f0d7899 */ /* 0x000fe2000801160c */
[----:B------:R-:W-:Y:S01]  /*0a80*/  CS2R R92, SRZ ;  /* 0x00000000005c7805 */ /* 0x000fe2000001ff00 */
[----:B------:R-:W-:Y:S01]  /*0a90*/  UMOV UR5, URZ ;  /* 0x0000003f00057c82 */ /* 0x000fe20008000000 */
[----:B------:R-:W-:Y:S01]  /*0aa0*/  CS2R R94, SRZ ;  /* 0x00000000005e7805 */ /* 0x000fe2000001ff00 */
[----:B------:R-:W2:Y:S01]  /*0ab0*/  I2F.RP R5, R3 ;  /* 0x0000000300057306 */ /* 0x000ea20000209400 */
[C---:B------:R-:W-:Y:S01]  /*0ac0*/  VIADD R77, R64.reuse, 0x7e ;  /* 0x0000007e404d7836 */ /* 0x040fe20000000000 */
[----:B------:R-:W-:Y:S01]  /*0ad0*/  USGXT.U32 UR13, UR13, 0xe ;  /* 0x0000000e0d0d789a */ /* 0x000fe20008000000 */
[C---:B------:R-:W-:Y:S01]  /*0ae0*/  VIADD R79, R64.reuse, 0x6e ;  /* 0x0000006e404f7836 */ /* 0x040fe20000000000 */
[----:B------:R-:W-:Y:S01]  /*0af0*/  CS2R R96, SRZ ;  /* 0x0000000000607805 */ /* 0x000fe2000001ff00 */
[C---:B------:R-:W-:Y:S01]  /*0b00*/  VIADD R81, R64.reuse, 0x5e ;  /* 0x0000005e40517836 */ /* 0x040fe20000000000 */
[----:B------:R-:W-:Y:S01]  /*0b10*/  CS2R R98, SRZ ;  /* 0x0000000000627805 */ /* 0x000fe2000001ff00 */
[C---:B------:R-:W-:Y:S01]  /*0b20*/  VIADD R83, R64.reuse, 0x4e ;  /* 0x0000004e40537836 */ /* 0x040fe20000000000 */
[----:B-1----:R-:W1:Y:S01]  /*0b30*/  MUFU.RCP R0, R0 ;  /* 0x0000000000007308 */ /* 0x002e620000001000 */
[C---:B------:R-:W-:Y:S01]  /*0b40*/  VIADD R85, R64.reuse, 0x3e ;  /* 0x0000003e40557836 */ /* 0x040fe20000000000 */
[----:B------:R-:W-:Y:S01]  /*0b50*/  CS2R R100, SRZ ;  /* 0x0000000000647805 */ /* 0x000fe2000001ff00 */
[C---:B------:R-:W-:Y:S01]  /*0b60*/  VIADD R86, R64.reuse, 0x2e ;  /* 0x0000002e40567836 */ /* 0x040fe20000000000 */
[----:B------:R-:W-:Y:S01]  /*0b70*/  CS2R R102, SRZ ;  /* 0x0000000000667805 */ /* 0x000fe2000001ff00 */
[C---:B------:R-:W-:Y:S01]  /*0b80*/  VIADD R87, R64.reuse, 0x1e ;  /* 0x0000001e40577836 */ /* 0x040fe20000000000 */
[----:B------:R-:W-:Y:S01]  /*0b90*/  CS2R R104, SRZ ;  /* 0x0000000000687805 */ /* 0x000fe2000001ff00 */
[----:B------:R-:W-:Y:S01]  /*0ba0*/  VIADD R64, R64, 0xe ;  /* 0x0000000e40407836 */ /* 0x000fe20000000000 */
[----:B--2---:R-:W2:Y:S01]  /*0bb0*/  MUFU.RCP R5, R5 ;  /* 0x0000000500057308 */ /* 0x004ea20000001000 */
[----:B------:R-:W-:-:S02]  /*0bc0*/  CS2R R106, SRZ ;  /* 0x00000000006a7805 */ /* 0x000fc4000001ff00 */
[----:B------:R-:W-:Y:S02]  /*0bd0*/  IABS R71, R87 ;  /* 0x0000005700477213 */ /* 0x000fe40000000000 */
[----:B------:R-:W-:Y:S02]  /*0be0*/  CS2R R108, SRZ ;  /* 0x00000000006c7805 */ /* 0x000fe4000001ff00 */
[----:B------:R-:W-:Y:S02]  /*0bf0*/  IABS R73, R64 ;  /* 0x0000004000497213 */ /* 0x000fe40000000000 */
[----:B------:R-:W-:Y:S02]  /*0c00*/  CS2R R110, SRZ ;  /* 0x00000000006e7805 */ /* 0x000fe4000001ff00 */
[----:B------:R-:W-:Y:S02]  /*0c10*/  CS2R R112, SRZ ;  /* 0x0000000000707805 */ /* 0x000fe4000001ff00 */
[----:B------:R-:W-:-:S02]  /*0c20*/  CS2R R114, SRZ ;  /* 0x0000000000727805 */ /* 0x000fc4000001ff00 */
[----:B------:R-:W-:Y:S01]  /*0c30*/  CS2R R116, SRZ ;  /* 0x0000000000747805 */ /* 0x000fe2000001ff00 */
[----:B-1----:R-:W-:Y:S01]  /*0c40*/  VIADD R6, R0, 0xffffffe ;  /* 0x0ffffffe00067836 */ /* 0x002fe20000000000 */
[----:B------:R-:W-:Y:S02]  /*0c50*/  IABS R0, R17 ;  /* 0x0000001100007213 */ /* 0x000fe40000000000 */
[----:B------:R-:W-:Y:S02]  /*0c60*/  CS2R R118, SRZ ;  /* 0x0000000000767805 */ /* 0x000fe4000001ff00 */
[----:B------:R-:W-:Y:S01]  /*0c70*/  CS2R R120, SRZ ;  /* 0x0000000000787805 */ /* 0x000fe2000001ff00 */
[----:B------:R1:W3:Y:S01]  /*0c80*/  F2I.FTZ.U32.TRUNC.NTZ R7, R6 ;  /* 0x0000000600077305 */ /* 0x0002e2000021f000 */
[----:B------:R-:W-:Y:S02]  /*0c90*/  CS2R R122, SRZ ;  /* 0x00000000007a7805 */ /* 0x000fe4000001ff00 */
[----:B------:R-:W-:-:S02]  /*0ca0*/  CS2R R124, SRZ ;  /* 0x00000000007c7805 */ /* 0x000fc4000001ff00 */
[----:B------:R-:W-:Y:S01]  /*0cb0*/  CS2R R126, SRZ ;  /* 0x00000000007e7805 */ /* 0x000fe2000001ff00 */
[----:B--2---:R-:W-:Y:S01]  /*0cc0*/  VIADD R8, R5, 0xffffffe ;  /* 0x0ffffffe05087836 */ /* 0x004fe20000000000 */
[----:B------:R-:W-:Y:S02]  /*0cd0*/  CS2R R128, SRZ ;  /* 0x0000000000807805 */ /* 0x000fe4000001ff00 */
[----:B------:R-:W-:Y:S02]  /*0ce0*/  CS2R R130, SRZ ;  /* 0x0000000000827805 */ /* 0x000fe4000001ff00 */
[----:B------:R-:W-:Y:S01]  /*0cf0*/  CS2R R132, SRZ ;  /* 0x0000000000847805 */ /* 0x000fe2000001ff00 */
[----:B------:R2:W4:Y:S01]  /*0d00*/  F2I.FTZ.U32.TRUNC.NTZ R9, R8 ;  /* 0x0000000800097305 */ /* 0x000522000021f000 */
[----:B-1----:R-:W-:Y:S01]  /*0d10*/  IMAD.MOV.U32 R6, RZ, RZ, RZ ;  /* 0x000000ffff067224 */ /* 0x002fe200078e00ff */
[----:B------:R-:W-:Y:S02]  /*0d20*/  CS2R R134, SRZ ;  /* 0x0000000000867805 */ /* 0x000fe4000001ff00 */
[----:B------:R-:W-:-:S02]  /*0d30*/  CS2R R136, SRZ ;  /* 0x0000000000887805 */ /* 0x000fc4000001ff00 */
[----:B------:R-:W-:Y:S02]  /*0d40*/  CS2R R138, SRZ ;  /* 0x00000000008a7805 */ /* 0x000fe4000001ff00 */
[----:B------:R-:W-:Y:S02]  /*0d50*/  CS2R R140, SRZ ;  /* 0x00000000008c7805 */ /* 0x000fe4000001ff00 */
[----:B------:R-:W-:Y:S01]  /*0d60*/  CS2R R142, SRZ ;  /* 0x00000000008e7805 */ /* 0x000fe2000001ff00 */
[----:B---3--:R-:W-:Y:S01]  /*0d70*/  IMAD.MOV R10, RZ, RZ, -R7 ;  /* 0x000000ffff0a7224 */ /* 0x008fe200078e0a07 */
[----:B------:R-:W-:Y:S01]  /*0d80*/  CS2R R144, SRZ ;  /* 0x0000000000907805 */ /* 0x000fe2000001ff00 */
[----:B--2---:R-:W-:Y:S01]  /*0d90*/  IMAD.MOV.U32 R8, RZ, RZ, RZ ;  /* 0x000000ffff087224 */ /* 0x004fe200078e00ff */
[----:B------:R-:W-:Y:S01]  /*0da0*/  CS2R R146, SRZ ;  /* 0x0000000000927805 */ /* 0x000fe2000001ff00 */
[----:B------:R-:W-:Y:S01]  /*0db0*/  IMAD R13, R10, R11, RZ ;  /* 0x0000000b0a0d7224 */ /* 0x000fe200078e02ff */
[----:B------:R-:W-:-:S02]  /*0dc0*/  CS2R R148, SRZ ;  /* 0x0000000000947805 */ /* 0x000fc4000001ff00 */
[----:B------:R-:W-:Y:S01]  /*0dd0*/  CS2R R150, SRZ ;  /* 0x0000000000967805 */ /* 0x000fe2000001ff00 */
[----:B------:R-:W-:Y:S01]  /*0de0*/  UMOV UR10, 0xfffffffe ;  /* 0xfffffffe000a7882 */ /* 0x000fe20000000000 */
[----:B------:R-:W-:Y:S01]  /*0df0*/  IMAD.HI.U32 R7, R7, R13, R6 ;  /* 0x0000000d07077227 */ /* 0x000fe200078e0006 */
[----:B------:R-:W-:Y:S01]  /*0e00*/  SHF.R.U32.HI R6, RZ, 0x6, R153 ;  /* 0x00000006ff067819 */ /* 0x000fe20000011699 */
[----:B------:R-:W-:Y:S01]  /*0e10*/  UMOV UR11, 0x7fffffdf ;  /* 0x7fffffdf000b7882 */ /* 0x000fe20000000000 */
[----:B------:R-:W-:Y:S02]  /*0e20*/  ULDC UR16, c[0x0][0x238] ;  /* 0x00008e0000107ab9 */ /* 0x000fe40000000800 */
[----:B------:R-:W-:Y:S01]  /*0e30*/  SGXT.U32 R5, R6, 0x1 ;  /* 0x000000010605781a */ /* 0x000fe20000000000 */
[----:B------:R-:W-:-:S03]  /*0e40*/  IMAD.HI.U32 R7, R7, R0, RZ ;  /* 0x0000000007077227 */ /* 0x000fc600078e00ff */
[----:B------:R-:W-:Y:S01]  /*0e50*/  LOP3.LUT R5, R2, R5, RZ, 0xfc, !PT ;  /* 0x0000000502057212 */ /* 0x000fe200078efcff */
[----:B------:R-:W-:Y:S02]  /*0e60*/  IMAD.MOV R7, RZ, RZ, -R7 ;  /* 0x000000ffff077224 */ /* 0x000fe400078e0a07 */
[--C-:B----4-:R-:W-:Y:S01]  /*0e70*/  IMAD.MOV R6, RZ, RZ, -R9.reuse ;  /* 0x000000ffff067224 */ /* 0x110fe200078e0a09 */
[----:B------:R-:W-:Y:S01]  /*0e80*/  LOP3.LUT R14, R5, 0x7c, RZ, 0xfc, !PT ;  /* 0x0000007c050e7812 */ /* 0x000fe200078efcff */
[----:B------:R-:W-:Y:S01]  /*0e90*/  IMAD R0, R11, R7, R0 ;  /* 0x000000070b007224 */ /* 0x000fe200078e0200 */
[----:B------:R-:W-:Y:S01]  /*0ea0*/  LOP3.LUT R15, R5, 0x7a, RZ, 0xfc, !PT ;  /* 0x0000007a050f7812 */ /* 0x000fe200078efcff */
[----:B------:R-:W-:Y:S01]  /*0eb0*/  IMAD R7, R6, R3, RZ ;  /* 0x0000000306077224 */ /* 0x000fe200078e02ff */
[----:B------:R-:W-:Y:S02]  /*0ec0*/  IABS R10, R14 ;  /* 0x0000000e000a7213 */ /* 0x000fe40000000000 */
[----:B------:R-:W-:Y:S01]  /*0ed0*/  IABS R13, R15 ;  /* 0x0000000f000d7213 */ /* 0x000fe20000000000 */
[----:B------:R-:W-:Y:S01]  /*0ee0*/  IMAD.HI.U32 R6, R9, R7, R8 ;  /* 0x0000000709067227 */ /* 0x000fe200078e0008 */
[----:B------:R-:W-:-:S02]  /*0ef0*/  ISETP.GT.U32.AND P0, PT, R11, R0, PT ;  /* 0x000000000b00720c */ /* 0x000fc40003f04070 */
[C---:B------:R-:W-:Y:S01]  /*0f00*/  LOP3.LUT R16, R5.reuse, 0x78, RZ, 0xfc, !PT ;  /* 0x0000007805107812 */ /* 0x040fe200078efcff */
[----:B------:R-:W-:Y:S01]  /*0f10*/  IMAD.MOV.U32 R9, RZ, RZ, R10 ;  /* 0x000000ffff097224 */ /* 0x000fe200078e000a */
[----:B------:R-:W-:Y:S01]  /*0f20*/  ISETP.GE.AND P5, PT, R14, RZ, PT ;  /* 0x000000ff0e00720c */ /* 0x000fe20003fa6270 */
[----:B------:R-:W-:Y:S01]  /*0f30*/  IMAD.HI.U32 R8, R6, R13, RZ ;  /* 0x0000000d06087227 */ /* 0x000fe200078e00ff */
[----:B------:R-:W-:Y:S02]  /*0f40*/  IABS R14, R16 ;  /* 0x00000010000e7213 */ /* 0x000fe40000000000 */
[----:B------:R-:W-:Y:S01]  /*0f50*/  ISETP.GE.AND P2, PT, R16, RZ, PT ;  /* 0x000000ff1000720c */ /* 0x000fe20003f46270 */
[----:B------:R-:W-:Y:S01]  /*0f60*/  IMAD.HI.U32 R7, R6, R9, RZ ;  /* 0x0000000906077227 */ /* 0x000fe200078e00ff */
[C---:B------:R-:W-:Y:S02]  /*0f70*/  LOP3.LUT R16, R5.reuse, 0x76, RZ, 0xfc, !PT ;  /* 0x0000007605107812 */ /* 0x040fe400078efcff */
[----:B------:R-:W-:Y:S01]  /*0f80*/  LOP3.LUT R20, R5, 0x74, RZ, 0xfc, !PT ;  /* 0x0000007405147812 */ /* 0x000fe200078efcff */
[----:B------:R-:W-:Y:S01]  /*0f90*/  IMAD.MOV R10, RZ, RZ, -R7 ;  /* 0x000000ffff0a7224 */ /* 0x000fe200078e0a07 */
[----:B------:R-:W-:Y:S01]  /*0fa0*/  ISETP.GE.AND P3, PT, R15, RZ, PT ;  /* 0x000000ff0f00720c */ /* 0x000fe20003f66270 */
[----:B------:R-:W-:Y:S01]  /*0fb0*/  IMAD.MOV R8, RZ, RZ, -R8 ;  /* 0x000000ffff087224 */ /* 0x000fe200078e0a08 */
[----:B------:R-:W-:Y:S01]  /*0fc0*/  IABS R15, R20 ;  /* 0x00000014000f7213 */ /* 0x000fe20000000000 */
[----:B------:R-:W-:Y:S01]  /*0fd0*/  IMAD R7, R3, R10, R9 ;  /* 0x0000000a03077224 */ /* 0x000fe200078e0209 */
[----:B------:R-:W-:Y:S01]  /*0fe0*/  LOP3.LUT R21, R5, 0x72, RZ, 0xfc, !PT ;  /* 0x0000007205157812 */ /* 0x000fe200078efcff */
[C---:B------:R-:W-:Y:S01]  /*0ff0*/  IMAD R8, R3.reuse, R8, R13 ;  /* 0x0000000803087224 */ /* 0x040fe200078e020d */
[----:B------:R-:W-:Y:S01]  /*1000*/  IABS R13, R16 ;  /* 0x00000010000d7213 */ /* 0x000fe20000000000 */
[----:B------:R-:W-:Y:S01]  /*1010*/  @!P0 IMAD.IADD R0, R0, 0x1, -R11 ;  /* 0x0000000100008824 */ /* 0x000fe200078e0a0b */
[C---:B------:R-:W-:Y:S01]  /*1020*/  ISETP.GT.U32.AND P0, PT, R3.reuse, R7, PT ;  /* 0x000000070300720c */ /* 0x040fe20003f04070 */
[----:B------:R-:W-:Y:S01]  /*1030*/  IMAD.HI.U32 R9, R6, R14, RZ ;  /* 0x0000000e06097227 */ /* 0x000fe200078e00ff */
[----:B------:R-:W-:-:S02]  /*1040*/  ISETP.GT.U32.AND P6, PT, R3, R8, PT ;  /* 0x000000080300720c */ /* 0x000fc40003fc4070 */
[----:B------:R-:W-:Y:S01]  /*1050*/  ISETP.GT.U32.AND P4, PT, R11, R0, PT ;  /* 0x000000000b00720c */ /* 0x000fe20003f84070 */
[----:B------:R-:W-:Y:S01]  /*1060*/  IMAD.HI.U32 R10, R6, R13, RZ ;  /* 0x0000000d060a7227 */ /* 0x000fe200078e00ff */
[C---:B------:R-:W-:Y:S02]  /*1070*/  LOP3.LUT R22, R5.reuse, 0x70, RZ, 0xfc, !PT ;  /* 0x0000007005167812 */ /* 0x040fe400078efcff */
[C---:B------:R-:W-:Y:S01]  /*1080*/  LOP3.LUT R23, R5.reuse, 0x6c, RZ, 0xfc, !PT ;  /* 0x0000006c05177812 */ /* 0x040fe200078efcff */
[----:B------:R-:W-:Y:S01]  /*1090*/  IMAD.MOV R9, RZ, RZ, -R9 ;  /* 0x000000ffff097224 */ /* 0x000fe200078e0a09 */
[----:B------:R-:W-:Y:S01]  /*10a0*/  LOP3.LUT R24, R5, 0x6a, RZ, 0xfc, !PT ;  /* 0x0000006a05187812 */ /* 0x000fe200078efcff */
[----:B------:R-:W-:Y:S01]  /*10b0*/  IMAD.MOV R10, RZ, RZ, -R10 ;  /* 0x000000ffff0a7224 */ /* 0x000fe200078e0a0a */
[----:B0-----:R-:W-:Y:S01]  /*10c0*/  IABS R17, R22 ;  /* 0x0000001600117213 */ /* 0x001fe20000000000 */
[C---:B------:R-:W-:Y:S01]  /*10d0*/  IMAD R9, R3.reuse, R9, R14 ;  /* 0x0000000903097224 */ /* 0x040fe200078e020e */
[----:B------:R-:W-:Y:S01]  /*10e0*/  IABS R18, R23 ;  /* 0x0000001700127213 */ /* 0x000fe20000000000 */
[----:B------:R-:W-:Y:S01]  /*10f0*/  IMAD R10, R3, R10, R13 ;  /* 0x0000000a030a7224 */ /* 0x000fe200078e020d */
[----:B------:R-:W-:Y:S01]  /*1100*/  IABS R19, R24 ;  /* 0x0000001800137213 */ /* 0x000fe20000000000 */
[--C-:B------:R-:W-:Y:S01]  /*1110*/  @!P0 IMAD.IADD R7, R7, 0x1, -R3.reuse ;  /* 0x0000000107078824 */ /* 0x100fe200078e0a03 */
[C---:B------:R-:W-:Y:S01]  /*1120*/  ISETP.GT.U32.AND P0, PT, R3.reuse, R9, PT ;  /* 0x000000090300720c */ /* 0x040fe20003f04070 */
[----:B------:R-:W-:Y:S01]  /*1130*/  @!P6 IMAD.IADD R8, R8, 0x1, -R3 ;  /* 0x000000010808e824 */ /* 0x000fe200078e0a03 */
[----:B------:R-:W-:Y:S01]  /*1140*/  ISETP.GT.U32.AND P6, PT, R3, R10, PT ;  /* 0x0000000a0300720c */ /* 0x000fe20003fc4070 */
[----:B------:R-:W-:Y:S01]  /*1150*/  @!P4 IMAD.IADD R0, R0, 0x1, -R11 ;  /* 0x000000010000c824 */ /* 0x000fe200078e0a0b */
[----:B------:R-:W-:Y:S01]  /*1160*/  ISETP.NE.AND P4, PT, R48, RZ, PT ;  /* 0x000000ff3000720c */ /* 0x000fe20003f85270 */
[----:B------:R-:W-:Y:S01]  /*1170*/  IMAD.HI.U32 R11, R6, R15, RZ ;  /* 0x0000000f060b7227 */ /* 0x000fe200078e00ff */
[----:B------:R-:W-:-:S02]  /*1180*/  LOP3.LUT R25, R5, 0x68, RZ, 0xfc, !PT ;  /* 0x0000006805197812 */ /* 0x000fc400078efcff */
[C---:B------:R-:W-:Y:S01]  /*1190*/  LOP3.LUT R26, R5.reuse, 0x66, RZ, 0xfc, !PT ;  /* 0x00000066051a7812 */ /* 0x040fe200078efcff */
[----:B------:R-:W-:Y:S01]  /*11a0*/  IMAD.MOV R14, RZ, RZ, -R11 ;  /* 0x000000ffff0e7224 */ /* 0x000fe200078e0a0b */
[----:B------:R-:W-:Y:S01]  /*11b0*/  LOP3.LUT R27, R5, 0x62, RZ, 0xfc, !PT ;  /* 0x00000062051b7812 */ /* 0x000fe200078efcff */
[----:B------:R-:W-:Y:S01]  /*11c0*/  @!P1 IMAD.MOV R0, RZ, RZ, -R0 ;  /* 0x000000ffff009224 */ /* 0x000fe200078e0a00 */
[C---:B------:R-:W-:Y:S01]  /*11d0*/  ISETP.GT.U32.AND P1, PT, R3.reuse, R7, PT ;  /* 0x000000070300720c */ /* 0x040fe20003f24070 */
[----:B------:R-:W-:Y:S01]  /*11e0*/  IMAD R11, R3, R14, R15 ;  /* 0x0000000e030b7224 */ /* 0x000fe200078e020f */
[----:B------:R-:W-:Y:S01]  /*11f0*/  IABS R14, R21 ;  /* 0x00000015000e7213 */ /* 0x000fe20000000000 */
[--C-:B------:R-:W-:Y:S01]  /*1200*/  @!P0 IMAD.IADD R9, R9, 0x1, -R3.reuse ;  /* 0x0000000109098824 */ /* 0x100fe200078e0a03 */
[----:B------:R-:W-:Y:S01]  /*1210*/  ISETP.GT.U32.AND P0, PT, R3, R8, PT ;  /* 0x000000080300720c */ /* 0x000fe20003f04070 */
[----:B------:R-:W-:Y:S01]  /*1220*/  @!P6 IMAD.IADD R10, R10, 0x1, -R3 ;  /* 0x000000010a0ae824 */ /* 0x000fe200078e0a03 */
[----:B------:R-:W-:Y:S01]  /*1230*/  @!P4 LOP3.LUT R0, RZ, R48, RZ, 0x33, !PT ;  /* 0x00000030ff00c212 */ /* 0x000fe200078e33ff */
[----:B------:R-:W-:Y:S01]  /*1240*/  IMAD.HI.U32 R13, R6, R14, RZ ;  /* 0x0000000e060d7227 */ /* 0x000fe200078e00ff */
[----:B------:R-:W-:-:S02]  /*1250*/  ISETP.GE.AND P4, PT, R16, RZ, PT ;  /* 0x000000ff1000720c */ /* 0x000fc40003f86270 */
[----:B------:R-:W-:Y:S01]  /*1260*/  ISETP.GT.U32.AND P6, PT, R3, R10, PT ;  /* 0x0000000a0300720c */ /* 0x000fe20003fc4070 */
[----:B------:R-:W-:Y:S01]  /*1270*/  IMAD.MOV R13, RZ, RZ, -R13 ;  /* 0x000000ffff0d7224 */ /* 0x000fe200078e0a0d */
[----:B------:R-:W-:Y:S01]  /*1280*/  LOP3.LUT R28, R5, 0x5a, RZ, 0xfc, !PT ;  /* 0x0000005a051c7812 */ /* 0x000fe200078efcff */
[--C-:B------:R-:W-:Y:S01]  /*1290*/  @!P1 IMAD.IADD R7, R7, 0x1, -R3.reuse ;  /* 0x0000000107079824 */ /* 0x100fe200078e0a03 */
[C---:B------:R-:W-:Y:S01]  /*12a0*/  ISETP.GT.U32.AND P1, PT, R3.reuse, R9, PT ;  /* 0x000000090300720c */ /* 0x040fe20003f24070 */
[----:B------:R-:W-:Y:S01]  /*12b0*/  IMAD R13, R3, R13, R14 ;  /* 0x0000000d030d7224 */ /* 0x000fe200078e020e */
[----:B------:R-:W-:Y:S01]  /*12c0*/  LOP3.LUT R29, R5, 0x58, RZ, 0xfc, !PT ;  /* 0x00000058051d7812 */ /* 0x000fe200078efcff */
[----:B------:R-:W-:Y:S01]  /*12d0*/  @!P0 IMAD.IADD R8, R8, 0x1, -R3 ;  /* 0x0000000108088824 */ /* 0x000fe200078e0a03 */
[----:B------:R-:W-:Y:S01]  /*12e0*/  ISETP.GT.U32.AND P0, PT, R3, R11, PT ;  /* 0x0000000b0300720c */ /* 0x000fe20003f04070 */
[----:B------:R-:W-:Y:S01]  /*12f0*/  IMAD.HI.U32 R14, R6, R17, RZ ;  /* 0x00000011060e7227 */ /* 0x000fe200078e00ff */
[----:B------:R-:W-:-:S02]  /*1300*/  LOP3.LUT R36, R5, 0x52, RZ, 0xfc, !PT ;  /* 0x0000005205247812 */ /* 0x000fc400078efcff */
[----:B------:R-:W-:Y:S01]  /*1310*/  LOP3.LUT R34, R5, 0x54, RZ, 0xfc, !PT ;  /* 0x0000005405227812 */ /* 0x000fe200078efcff */
[--C-:B------:R-:W-:Y:S01]  /*1320*/  @!P6 IMAD.IADD R10, R10, 0x1, -R3.reuse ;  /* 0x000000010a0ae824 */ /* 0x100fe200078e0a03 */
[----:B------:R-:W-:Y:S01]  /*1330*/  ISETP.GT.U32.AND P6, PT, R3, R13, PT ;  /* 0x0000000d0300720c */ /* 0x000fe20003fc4070 */
[C---:B------:R-:W-:Y:S01]  /*1340*/  IMAD.HI.U32 R15, R6.reuse, R18, RZ ;  /* 0x00000012060f7227 */ /* 0x040fe200078e00ff */
[----:B------:R-:W-:Y:S02]  /*1350*/  IABS R30, R36 ;  /* 0x00000024001e7213 */ /* 0x000fe40000000000 */
[C---:B------:R-:W-:Y:S01]  /*1360*/  LOP3.LUT R37, R5.reuse, 0x50, RZ, 0xfc, !PT ;  /* 0x0000005005257812 */ /* 0x040fe200078efcff */
[----:B------:R-:W-:Y:S01]  /*1370*/  IMAD.HI.U32 R16, R6, R19, RZ ;  /* 0x0000001306107227 */ /* 0x000fe200078e00ff */
[----:B------:R-:W-:Y:S02]  /*1380*/  LOP3.LUT R38, R5, 0x4c, RZ, 0xfc, !PT ;  /* 0x0000004c05267812 */ /* 0x000fe400078efcff */
[----:B------:R-:W-:Y:S01]  /*1390*/  IABS R31, R37 ;  /* 0x00000025001f7213 */ /* 0x000fe20000000000 */
[--C-:B------:R-:W-:Y:S01]  /*13a0*/  @!P0 IMAD.IADD R11, R11, 0x1, -R3.reuse ;  /* 0x000000010b0b8824 */ /* 0x100fe200078e0a03 */
[----:B------:R-:W-:Y:S01]  /*13b0*/  ISETP.GE.AND P0, PT, R21, RZ, PT ;  /* 0x000000ff1500720c */ /* 0x000fe20003f06270 */
[----:B------:R-:W-:Y:S01]  /*13c0*/  IMAD.MOV R14, RZ, RZ, -R14 ;  /* 0x000000ffff0e7224 */ /* 0x000fe200078e0a0e */
[----:B------:R-:W-:Y:S01]  /*13d0*/  IABS R21, R26 ;  /* 0x0000001a00157213 */ /* 0x000fe20000000000 */
[----:B------:R-:W-:Y:S01]  /*13e0*/  @!P6 IMAD.IADD R13, R13, 0x1, -R3 ;  /* 0x000000010d0de824 */ /* 0x000fe200078e0a03 */
[----:B------:R-:W-:Y:S01]  /*13f0*/  ISETP.GT.U32.AND P6, PT, R3, R11, PT ;  /* 0x0000000b0300720c */ /* 0x000fe20003fc4070 */
[----:B------:R-:W-:Y:S01]  /*1400*/  IMAD.MOV R15, RZ, RZ, -R15 ;  /* 0x000000ffff0f7224 */ /* 0x000fe200078e0a0f */
[----:B------:R-:W-:Y:S01]  /*1410*/  IABS R32, R38 ;  /* 0x0000002600207213 */ /* 0x000fe20000000000 */
[----:B------:R-:W-:Y:S01]  /*1420*/  IMAD.MOV R16, RZ, RZ, -R16 ;  /* 0x000000ffff107224 */ /* 0x000fe200078e0a10 */
[----:B------:R-:W-:Y:S01]  /*1430*/  LOP3.LUT R39, R5, 0x4a, RZ, 0xfc, !PT ;  /* 0x0000004a05277812 */ /* 0x000fe200078efcff */
[----:B------:R-:W-:Y:S01]  /*1440*/  IMAD R14, R3, R14, R17 ;  /* 0x0000000e030e7224 */ /* 0x000fe200078e0211 */
[----:B------:R-:W-:Y:S01]  /*1450*/  LOP3.LUT R41, R5, 0x46, RZ, 0xfc, !PT ;  /* 0x0000004605297812 */ /* 0x000fe200078efcff */
[----:B------:R-:W-:Y:S01]  /*1460*/  @!P1 IMAD.IADD R9, R9, 0x1, -R3 ;  /* 0x0000000109099824 */ /* 0x000fe200078e0a03 */
[----:B------:R-:W-:Y:S01]  /*1470*/  ISETP.GE.AND P1, PT, R20, RZ, PT ;  /* 0x000000ff1400720c */ /* 0x000fe20003f26270 */
[C---:B------:R-:W-:Y:S01]  /*1480*/  IMAD R15, R3.reuse, R15, R18 ;  /* 0x0000000f030f7224 */ /* 0x040fe200078e0212 */
[----:B------:R-:W-:Y:S01]  /*1490*/  IABS R35, R41 ;  /* 0x0000002900237213 */ /* 0x000fe20000000000 */
[C---:B------:R-:W-:Y:S01]  /*14a0*/  IMAD R16, R3.reuse, R16, R19 ;  /* 0x0000001003107224 */ /* 0x040fe200078e0213 */
[----:B------:R-:W-:Y:S01]  /*14b0*/  IABS R19, R25 ;  /* 0x0000001900137213 */ /* 0x000fe20000000000 */
[----:B------:R-:W-:Y:S01]  /*14c0*/  @!P5 IMAD.MOV R7, RZ, RZ, -R7 ;  /* 0x000000ffff07d224 */ /* 0x000fe200078e0a07 */
[C---:B------:R-:W-:Y:S01]  /*14d0*/  ISETP.GT.U32.AND P5, PT, R3.reuse, R13, PT ;  /* 0x0000000d0300720c */ /* 0x040fe20003fa4070 */
[----:B------:R-:W-:Y:S01]  /*14e0*/  @!P3 IMAD.MOV R8, RZ, RZ, -R8 ;  /* 0x000000ffff08b224 */ /* 0x000fe200078e0a08 */
[C---:B------:R-:W-:Y:S01]  /*14f0*/  ISETP.GT.U32.AND P3, PT, R3.reuse, R14, PT ;  /* 0x0000000e0300720c */ /* 0x040fe20003f64070 */
[----:B------:R-:W-:Y:S01]  /*1500*/  @!P2 IMAD.MOV R9, RZ, RZ, -R9 ;  /* 0x000000ffff09a224 */ /* 0x000fe200078e0a09 */
[----:B------:R-:W-:Y:S01]  /*1510*/  ISETP.GT.U32.AND P2, PT, R3, R15, PT ;  /* 0x0000000f0300720c */ /* 0x000fe20003f44070 */
[----:B------:R-:W-:Y:S01]  /*1520*/  IMAD.HI.U32 R17, R6, R19, RZ ;  /* 0x0000001306117227 */ /* 0x000fe200078e00ff */
[----:B------:R-:W-:-:S02]  /*1530*/  LOP3.LUT R40, R5, 0x48, RZ, 0xfc, !PT ;  /* 0x0000004805287812 */ /* 0x000fc400078efcff */
[----:B------:R-:W-:Y:S01]  /*1540*/  LOP3.LUT R42, R5, 0x44, RZ, 0xfc, !PT ;  /* 0x00000044052a7812 */ /* 0x000fe200078efcff */
[----:B------:R-:W-:Y:S01]  /*1550*/  @!P6 IMAD.IADD R11, R11, 0x1, -R3 ;  /* 0x000000010b0be824 */ /* 0x000fe200078e0a03 */
[----:B------:R-:W-:Y:S01]  /*1560*/  ISETP.GT.U32.AND P6, PT, R3, R16, PT ;  /* 0x000000100300720c */ /* 0x000fe20003fc4070 */
[----:B------:R-:W-:Y:S01]  /*1570*/  IMAD.MOV R20, RZ, RZ, -R17 ;  /* 0x000000ffff147224 */ /* 0x000fe200078e0a11 */
[----:B------:R-:W-:Y:S01]  /*1580*/  IABS R33, R40 ;  /* 0x0000002800217213 */ /* 0x000fe20000000000 */
[--C-:B------:R-:W-:Y:S01]  /*1590*/  @!P5 IMAD.IADD R13, R13, 0x1, -R3.reuse ;  /* 0x000000010d0dd824 */ /* 0x100fe200078e0a03 */
[----:B------:R-:W-:Y:S01]  /*15a0*/  ISETP.GE.AND P5, PT, R23, RZ, PT ;  /* 0x000000ff1700720c */ /* 0x000fe20003fa6270 */
[----:B------:R-:W-:Y:S01]  /*15b0*/  @!P3 IMAD.IADD R14, R14, 0x1, -R3 ;  /* 0x000000010e0eb824 */ /* 0x000fe200078e0a03 */
[----:B------:R-:W-:Y:S01]  /*15c0*/  IABS R23, R27 ;  /* 0x0000001b00177213 */ /* 0x000fe20000000000 */
[----:B------:R-:W-:Y:S01]  /*15d0*/  IMAD R17, R3, R20, R19 ;  /* 0x0000001403117224 */ /* 0x000fe200078e0213 */
[----:B------:R-:W-:Y:S01]  /*15e0*/  ISETP.GE.AND P3, PT, R24, RZ, PT ;  /* 0x000000ff1800720c */ /* 0x000fe20003f66270 */
[----:B------:R-:W-:Y:S01]  /*15f0*/  @!P2 IMAD.IADD R15, R15, 0x1, -R3 ;  /* 0x000000010f0fa824 */ /* 0x000fe200078e0a03 */
[C---:B------:R-:W-:Y:S01]  /*1600*/  ISETP.GT.U32.AND P2, PT, R3.reuse, R14, PT ;  /* 0x0000000e0300720c */ /* 0x040fe20003f44070 */
[----:B------:R-:W-:Y:S01]  /*1610*/  @!P0 IMAD.MOV R13, RZ, RZ, -R13 ;  /* 0x000000ffff0d8224 */ /* 0x000fe200078e0a0d */
[C---:B------:R-:W-:Y:S01]  /*1620*/  ISETP.GT.U32.AND P0, PT, R3.reuse, R17, PT ;  /* 0x000000110300720c */ /* 0x040fe20003f04070 */
[----:B------:R-:W-:Y:S01]  /*1630*/  @!P6 IMAD.IADD R16, R16, 0x1, -R3 ;  /* 0x000000011010e824 */ /* 0x000fe200078e0a03 */
[----:B------:R-:W-:Y:S01]  /*1640*/  ISETP.GT.U32.AND P6, PT, R3, R15, PT ;  /* 0x0000000f0300720c */ /* 0x000fe20003fc4070 */
[----:B------:R-:W-:Y:S01]  /*1650*/  @!P4 IMAD.MOV R10, RZ, RZ, -R10 ;  /* 0x000000ffff0ac224 */ /* 0x000fe200078e0a0a */
[----:B------:R-:W-:Y:S01]  /*1660*/  ISETP.GE.AND P4, PT, R22, RZ, PT ;  /* 0x000000ff1600720c */ /* 0x000fe20003f86270 */
[----:B------:R-:W-:Y:S01]  /*1670*/  IMAD.HI.U32 R18, R6, R21, RZ ;  /* 0x0000001506127227 */ /* 0x000fe200078e00ff */
[----:B------:R-:W-:-:S02]  /*1680*/  LOP3.LUT R22, R5, 0x64, RZ, 0xfc, !PT ;  /* 0x0000006405167812 */ /* 0x000fc400078efcff */
[C---:B------:R-:W-:Y:S01]  /*1690*/  LOP3.LUT R45, R5.reuse, 0x38, RZ, 0xfc, !PT ;  /* 0x00000038052d7812 */ /* 0x040fe200078efcff */
[----:B------:R-:W-:Y:S01]  /*16a0*/  IMAD.MOV R18, RZ, RZ, -R18 ;  /* 0x000000ffff127224 */ /* 0x000fe200078e0a12 */
[----:B------:R-:W-:Y:S01]  /*16b0*/  LOP3.LUT R43, R5, 0x3a, RZ, 0xfc, !PT ;  /* 0x0000003a052b7812 */ /* 0x000fe200078efcff */
[----:B------:R-:W-:Y:S01]  /*16c0*/  @!P2 IMAD.IADD R14, R14, 0x1, -R3 ;  /* 0x000000010e0ea824 */ /* 0x000fe200078e0a03 */
[----:B------:R-:W-:Y:S01]  /*16d0*/  ISETP.GE.AND P2, PT, R25, RZ, PT ;  /* 0x000000ff1900720c */ /* 0x000fe20003f46270 */
[----:B------:R-:W-:Y:S01]  /*16e0*/  IMAD R18, R3, R18, R21 ;  /* 0x0000001203127224 */ /* 0x000fe200078e0215 */
[----:B------:R-:W-:Y:S01]  /*16f0*/  IABS R21, R22 ;  /* 0x0000001600157213 */ /* 0x000fe20000000000 */
[--C-:B------:R-:W-:Y:S01]  /*1700*/  @!P0 IMAD.IADD R17, R17, 0x1, -R3.reuse ;  /* 0x0000000111118824 */ /* 0x100fe200078e0a03 */
[----:B------:R-:W-:Y:S01]  /*1710*/  LOP3.LUT R25, R5, 0x60, RZ, 0xfc, !PT ;  /* 0x0000006005197812 */ /* 0x000fe200078efcff */
[----:B------:R-:W-:Y:S01]  /*1720*/  @!P6 IMAD.IADD R15, R15, 0x1, -R3 ;  /* 0x000000010f0fe824 */ /* 0x000fe200078e0a03 */
[C---:B------:R-:W-:Y:S01]  /*1730*/  ISETP.GT.U32.AND P6, PT, R3.reuse, R18, PT ;  /* 0x000000120300720c */ /* 0x040fe20003fc4070 */
[----:B------:R-:W-:Y:S01]  /*1740*/  @!P4 IMAD.MOV R14, RZ, RZ, -R14 ;  /* 0x000000ffff0ec224 */ /* 0x000fe200078e0a0e */
[----:B------:R-:W-:Y:S01]  /*1750*/  ISETP.GT.U32.AND P4, PT, R3, R17, PT ;  /* 0x000000110300720c */ /* 0x000fe20003f84070 */
[----:B------:R-:W-:Y:S01]  /*1760*/  IMAD.HI.U32 R20, R6, R23, RZ ;  /* 0x0000001706147227 */ /* 0x000fe200078e00ff */
[----:B------:R-:W-:-:S02]  /*1770*/  ISETP.GE.AND P0, PT, R22, RZ, PT ;  /* 0x000000ff1600720c */ /* 0x000fc40003f06270 */
[----:B------:R-:W-:Y:S01]  /*1780*/  IABS R24, R25 ;  /* 0x0000001900187213 */ /* 0x000fe20000000000 */
[----:B------:R-:W-:Y:S01]  /*1790*/  IMAD.MOV R20, RZ, RZ, -R20 ;  /* 0x000000ffff147224 */ /* 0x000fe200078e0a14 */
[----:B------:R-:W-:Y:S01]  /*17a0*/  LOP3.LUT R46, R5, 0x36, RZ, 0xfc, !PT ;  /* 0x00000036052e7812 */ /* 0x000fe200078efcff */
[----:B------:R-:W-:Y:S01]  /*17b0*/  @!P1 IMAD.MOV R11, RZ, RZ, -R11 ;  /* 0x000000ffff0b9224 */ /* 0x000fe200078e0a0b */
[C---:B------:R-:W-:Y:S01]  /*17c0*/  ISETP.GT.U32.AND P1, PT, R3.reuse, R16, PT ;  /* 0x000000100300720c */ /* 0x040fe20003f24070 */
[----:B------:R-:W-:Y:S01]  /*17d0*/  IMAD R20, R3, R20, R23 ;  /* 0x0000001403147224 */ /* 0x000fe200078e0217 */
[C---:B------:R-:W-:Y:S01]  /*17e0*/  LOP3.LUT R47, R5.reuse, 0x34, RZ, 0xfc, !PT ;  /* 0x00000034052f7812 */ /* 0x040fe200078efcff */
[--C-:B------:R-:W-:Y:S01]  /*17f0*/  @!P6 IMAD.IADD R18, R18, 0x1, -R3.reuse ;  /* 0x000000011212e824 */ /* 0x100fe200078e0a03 */
[----:B------:R-:W-:Y:S01]  /*1800*/  LOP3.LUT R48, R5, 0x32, RZ, 0xfc, !PT ;  /* 0x0000003205307812 */ /* 0x000fe200078efcff */
[----:B------:R-:W-:Y:S01]  /*1810*/  @!P4 IMAD.IADD R17, R17, 0x1, -R3 ;  /* 0x000000011111c824 */ /* 0x000fe200078e0a03 */
[C---:B------:R-:W-:Y:S01]  /*1820*/  ISETP.GT.U32.AND P4, PT, R3.reuse, R20, PT ;  /* 0x000000140300720c */ /* 0x040fe20003f84070 */
[----:B------:R-:W-:Y:S01]  /*1830*/  IMAD.HI.U32 R19, R6, R21, RZ ;  /* 0x0000001506137227 */ /* 0x000fe200078e00ff */
[----:B------:R-:W-:-:S02]  /*1840*/  ISETP.GT.U32.AND P6, PT, R3, R18, PT ;  /* 0x000000120300720c */ /* 0x000fc40003fc4070 */
[C---:B------:R-:W-:Y:S01]  /*1850*/  LOP3.LUT R50, R5.reuse, 0x30, RZ, 0xfc, !PT ;  /* 0x0000003005327812 */ /* 0x040fe200078efcff */
[----:B------:R-:W-:Y:S01]  /*1860*/  IMAD.MOV R22, RZ, RZ, -R19 ;  /* 0x000000ffff167224 */ /* 0x000fe200078e0a13 */
[----:B------:R-:W-:Y:S01]  /*1870*/  LOP3.LUT R51, R5, 0x2c, RZ, 0xfc, !PT ;  /* 0x0000002c05337812 */ /* 0x000fe200078efcff */
[----:B------:R-:W-:Y:S01]  /*1880*/  @!P1 IMAD.IADD R16, R16, 0x1, -R3 ;  /* 0x0000000110109824 */ /* 0x000fe200078e0a03 */
[----:B------:R-:W-:Y:S01]  /*1890*/  ISETP.GE.AND P1, PT, R26, RZ, PT ;  /* 0x000000ff1a00720c */ /* 0x000fe20003f26270 */
[----:B------:R-:W-:Y:S01]  /*18a0*/  IMAD R19, R3, R22, R21 ;  /* 0x0000001603137224 */ /* 0x000fe200078e0215 */
[C---:B------:R-:W-:Y:S01]  /*18b0*/  LOP3.LUT R22, R5.reuse, 0x5c, RZ, 0xfc, !PT ;  /* 0x0000005c05167812 */ /* 0x040fe200078efcff */
[----:B------:R-:W-:Y:S01]  /*18c0*/  IMAD.HI.U32 R21, R6, R24, RZ ;  /* 0x0000001806157227 */ /* 0x000fe200078e00ff */
[----:B------:R-:W-:Y:S02]  /*18d0*/  IABS R26, R28 ;  /* 0x0000001c001a7213 */ /* 0x000fe40000000000 */
[----:B------:R-:W-:Y:S01]  /*18e0*/  IABS R44, R50 ;  /* 0x00000032002c7213 */ /* 0x000fe20000000000 */
[----:B------:R-:W-:Y:S01]  /*18f0*/  @!P4 IMAD.IADD R20, R20, 0x1, -R3 ;  /* 0x000000011414c824 */ /* 0x000fe200078e0a03 */
[----:B------:R-:W-:Y:S01]  /*1900*/  LOP3.LUT R55, R5, 0x24, RZ, 0xfc, !PT ;  /* 0x0000002405377812 */ /* 0x000fe200078efcff */
[----:B------:R-:W-:Y:S01]  /*1910*/  @!P5 IMAD.MOV R15, RZ, RZ, -R15 ;  /* 0x000000ffff0fd224 */ /* 0x000fe200078e0a0f */
[C---:B------:R-:W-:Y:S01]  /*1920*/  ISETP.GT.U32.AND P5, PT, R3.reuse, R19, PT ;  /* 0x000000130300720c */ /* 0x040fe20003fa4070 */
[----:B------:R-:W-:Y:S01]  /*1930*/  IMAD.MOV R21, RZ, RZ, -R21 ;  /* 0x000000ffff157224 */ /* 0x000fe200078e0a15 */
[----:B------:R-:W-:Y:S01]  /*1940*/  ISETP.GT.U32.AND P4, PT, R3, R20, PT ;  /* 0x000000140300720c */ /* 0x000fe20003f84070 */
[----:B------:R-:W-:Y:S01]  /*1950*/  @!P6 IMAD.IADD R18, R18, 0x1, -R3 ;  /* 0x000000011212e824 */ /* 0x000fe200078e0a03 */
[----:B------:R-:W-:Y:S01]  /*1960*/  ISETP.GE.AND P6, PT, R25, RZ, PT ;  /* 0x000000ff1900720c */ /* 0x000fe20003fc6270 */
[----:B------:R-:W-:Y:S01]  /*1970*/  IMAD R21, R3, R21, R24 ;  /* 0x0000001503157224 */ /* 0x000fe200078e0218 */
[----:B------:R-:W-:Y:S01]  /*1980*/  IABS R25, R22 ;  /* 0x0000001600197213 */ /* 0x000fe20000000000 */
[----:B------:R-:W-:Y:S01]  /*1990*/  @!P3 IMAD.MOV R16, RZ, RZ, -R16 ;  /* 0x000000ffff10b224 */ /* 0x000fe200078e0a10 */
[----:B------:R-:W-:Y:S01]  /*19a0*/  ISETP.GE.AND P3, PT, R27, RZ, PT ;  /* 0x000000ff1b00720c */ /* 0x000fe20003f66270 */
[----:B------:R-:W-:Y:S01]  /*19b0*/  @!P2 IMAD.MOV R17, RZ, RZ, -R17 ;  /* 0x000000ffff11a224 */ /* 0x000fe200078e0a11 */
[----:B------:R-:W-:Y:S01]  /*19c0*/  ISETP.GE.AND P2, PT, R22, RZ, PT ;  /* 0x000000ff1600720c */ /* 0x000fe20003f46270 */
[----:B------:R-:W-:Y:S01]  /*19d0*/  IMAD.HI.U32 R22, R6, R25, RZ ;  /* 0x0000001906167227 */ /* 0x000fe200078e00ff */
[----:B------:R-:W-:-:S02]  /*19e0*/  IABS R27, R29 ;  /* 0x0000001d001b7213 */ /* 0x000fc40000000000 */
[----:B------:R-:W-:Y:S01]  /*19f0*/  LOP3.LUT R57, R5, 0x22, RZ, 0xfc, !PT ;  /* 0x0000002205397812 */ /* 0x000fe200078efcff */
[----:B------:R-:W-:Y:S01]  /*1a00*/  @!P1 IMAD.MOV R18, RZ, RZ, -R18 ;  /* 0x000000ffff129224 */ /* 0x000fe200078e0a12 */
[----:B------:R-:W-:Y:S01]  /*1a10*/  ISETP.GT.U32.AND P1, PT, R3, R21, PT ;  /* 0x000000150300720c */ /* 0x000fe20003f24070 */
[----:B------:R-:W-:Y:S01]  /*1a20*/  IMAD.MOV R22, RZ, RZ, -R22 ;  /* 0x000000ffff167224 */ /* 0x000fe200078e0a16 */
[----:B------:R-:W-:Y:S01]  /*1a30*/  IABS R52, R55 ;  /* 0x0000003700347213 */ /* 0x000fe20000000000 */
[--C-:B------:R-:W-:Y:S01]  /*1a40*/  @!P5 IMAD.IADD R19, R19, 0x1, -R3.reuse ;  /* 0x000000011313d824 */ /* 0x100fe200078e0a03 */
[----:B------:R-:W-:Y:S01]  /*1a50*/  IABS R53, R57 ;  /* 0x0000003900357213 */ /* 0x000fe20000000000 */
[----:B------:R-:W-:Y:S01]  /*1a60*/  @!P4 IMAD.IADD R20, R20, 0x1, -R3 ;  /* 0x000000011414c824 */ /* 0x000fe200078e0a03 */
[----:B------:R-:W-:Y:S01]  /*1a70*/  ISETP.GE.AND P4, PT, R29, RZ, PT ;  /* 0x000000ff1d00720c */ /* 0x000fe20003f86270 */
[C---:B------:R-:W-:Y:S01]  /*1a80*/  IMAD R22, R3.reuse, R22, R25 ;  /* 0x0000001603167224 */ /* 0x040fe200078e0219 */
[----:B------:R-:W-:Y:S01]  /*1a90*/  ISETP.GT.U32.AND P5, PT, R3, R19, PT ;  /* 0x000000130300720c */ /* 0x000fe20003fa4070 */
[----:B------:R-:W-:Y:S01]  /*1aa0*/  @!P3 IMAD.MOV R20, RZ, RZ, -R20 ;  /* 0x000000ffff14b224 */ /* 0x000fe200078e0a14 */
[----:B------:R-:W-:Y:S01]  /*1ab0*/  LOP3.LUT R25, R5, 0x56, RZ, 0xfc, !PT ;  /* 0x0000005605197812 */ /* 0x000fe200078efcff */
[----:B------:R-:W-:Y:S01]  /*1ac0*/  IMAD.HI.U32 R23, R6, R26, RZ ;  /* 0x0000001a06177227 */ /* 0x000fe200078e00ff */
[----:B------:R-:W-:-:S02]  /*1ad0*/  ISETP.GT.U32.AND P3, PT, R3, R22, PT ;  /* 0x000000160300720c */ /* 0x000fc40003f64070 */
[----:B------:R-:W-:Y:S01]  /*1ae0*/  IABS R29, R34 ;  /* 0x00000022001d7213 */ /* 0x000fe20000000000 */
[----:B------:R-:W-:Y:S01]  /*1af0*/  @!P1 IMAD.IADD R21, R21, 0x1, -R3 ;  /* 0x0000000115159824 */ /* 0x000fe200078e0a03 */
[C---:B------:R-:W-:Y:S01]  /*1b00*/  LOP3.LUT R58, R5.reuse, 0x20, RZ, 0xfc, !PT ;  /* 0x00000020053a7812 */ /* 0x040fe200078efcff */
[----:B------:R-:W-:Y:S01]  /*1b10*/  IMAD.MOV R23, RZ, RZ, -R23 ;  /* 0x000000ffff177224 */ /* 0x000fe200078e0a17 */
[----:B------:R-:W-:Y:S01]  /*1b20*/  LOP3.LUT R59, R5, 0x1c, RZ, 0xfc, !PT ;  /* 0x0000001c053b7812 */ /* 0x000fe200078efcff */
[----:B------:R-:W-:Y:S01]  /*1b30*/  IMAD.HI.U32 R24, R6, R27, RZ ;  /* 0x0000001b06187227 */ /* 0x000fe200078e00ff */
[----:B------:R-:W-:Y:S02]  /*1b40*/  ISETP.GT.U32.AND P1, PT, R3, R21, PT ;  /* 0x000000150300720c */ /* 0x000fe40003f24070 */
[----:B------:R-:W-:Y:S01]  /*1b50*/  LOP3.LUT R60, R5, 0x1a, RZ, 0xfc, !PT ;  /* 0x0000001a053c7812 */ /* 0x000fe200078efcff */
[--C-:B------:R-:W-:Y:S01]  /*1b60*/  @!P5 IMAD.IADD R19, R19, 0x1, -R3.reuse ;  /* 0x000000011313d824 */ /* 0x100fe200078e0a03 */
[----:B------:R-:W-:Y:S01]  /*1b70*/  ISETP.GE.AND P5, PT, R28, RZ, PT ;  /* 0x000000ff1c00720c */ /* 0x000fe20003fa6270 */
[----:B------:R-:W-:Y:S01]  /*1b80*/  @!P3 IMAD.IADD R22, R22, 0x1, -R3 ;  /* 0x000000011616b824 */ /* 0x000fe200078e0a03 */
[----:B------:R-:W-:Y:S01]  /*1b90*/  IABS R28, R25 ;  /* 0x00000019001c7213 */ /* 0x000fe20000000000 */
[----:B------:R-:W-:Y:S01]  /*1ba0*/  IMAD R23, R3, R23, R26 ;  /* 0x0000001703177224 */ /* 0x000fe200078e021a */
[----:B------:R-:W-:Y:S01]  /*1bb0*/  IABS R56, R60 ;  /* 0x0000003c00387213 */ /* 0x000fe20000000000 */
[----:B------:R-:W-:Y:S01]  /*1bc0*/  @!P0 IMAD.MOV R19, RZ, RZ, -R19 ;  /* 0x000000ffff138224 */ /* 0x000fe200078e0a13 */
[----:B------:R-:W-:Y:S01]  /*1bd0*/  ISETP.GE.AND P0, PT, R25, RZ, PT ;  /* 0x000000ff1900720c */ /* 0x000fe20003f06270 */
[----:B------:R-:W-:Y:S01]  /*1be0*/  IMAD.MOV R24, RZ, RZ, -R24 ;  /* 0x000000ffff187224 */ /* 0x000fe200078e0a18 */
[----:B------:R-:W-:Y:S01]  /*1bf0*/  ISETP.GT.U32.AND P3, PT, R3, R22, PT ;  /* 0x000000160300720c */ /* 0x000fe20003f64070 */
[----:B------:R-:W-:Y:S01]  /*1c00*/  IMAD.HI.U32 R25, R6, R28, RZ ;  /* 0x0000001c06197227 */ /* 0x000fe200078e00ff */
[----:B------:R-:W-:-:S02]  /*1c10*/  LOP3.LUT R66, R5, 0xa, RZ, 0xfc, !PT ;  /* 0x0000000a05427812 */ /* 0x000fc400078efcff */
[----:B------:R-:W-:Y:S01]  /*1c20*/  LOP3.LUT R69, R5, 0x8, RZ, 0xfc, !PT ;  /* 0x0000000805457812 */ /* 0x000fe200078efcff */
[----:B------:R-:W-:Y:S01]  /*1c30*/  @!P1 IMAD.IADD R21, R21, 0x1, -R3 ;  /* 0x0000000115159824 */ /* 0x000fe200078e0a03 */
[C---:B------:R-:W-:Y:S01]  /*1c40*/  ISETP.GT.U32.AND P1, PT, R3.reuse, R23, PT ;  /* 0x000000170300720c */ /* 0x040fe20003f24070 */
[C---:B------:R-:W-:Y:S01]  /*1c50*/  IMAD R24, R3.reuse, R24, R27 ;  /* 0x0000001803187224 */ /* 0x040fe200078e021b */
[----:B------:R-:W-:Y:S01]  /*1c60*/  IABS R70, R66 ;  /* 0x0000004200467213 */ /* 0x000fe20000000000 */
[----:B------:R-:W-:Y:S01]  /*1c70*/  IMAD.MOV R25, RZ, RZ, -R25 ;  /* 0x000000ffff197224 */ /* 0x000fe200078e0a19 */
[----:B------:R-:W-:Y:S01]  /*1c80*/  IABS R72, R69 ;  /* 0x0000004500487213 */ /* 0x000fe20000000000 */
[----:B------:R-:W-:Y:S01]  /*1c90*/  @!P6 IMAD.MOV R21, RZ, RZ, -R21 ;  /* 0x000000ffff15e224 */ /* 0x000fe200078e0a15 */
[C---:B------:R-:W-:Y:S01]  /*1ca0*/  ISETP.GT.U32.AND P6, PT, R3.reuse, R24, PT ;  /* 0x000000180300720c */ /* 0x040fe20003fc4070 */
[----:B------:R-:W-:Y:S01]  /*1cb0*/  IMAD R25, R3, R25, R28 ;  /* 0x0000001903197224 */ /* 0x000fe200078e021c */
[C---:B------:R-:W-:Y:S01]  /*1cc0*/  LOP3.LUT R89, R5.reuse, 0x4, RZ, 0xfc, !PT ;  /* 0x0000000405597812 */ /* 0x040fe200078efcff */
[----:B------:R-:W-:Y:S01]  /*1cd0*/  @!P3 IMAD.IADD R22, R22, 0x1, -R3 ;  /* 0x000000011616b824 */ /* 0x000fe200078e0a03 */
[----:B------:R-:W-:Y:S01]  /*1ce0*/  LOP3.LUT R90, R5, 0x2, RZ, 0xfc, !PT ;  /* 0x00000002055a7812 */ /* 0x000fe200078efcff */
[----:B------:R-:W-:Y:S01]  /*1cf0*/  IMAD.HI.U32 R27, R6, R30, RZ ;  /* 0x0000001e061b7227 */ /* 0x000fe200078e00ff */
[----:B------:R-:W-:-:S02]  /*1d00*/  ISETP.GT.U32.AND P3, PT, R3, R25, PT ;  /* 0x000000190300720c */ /* 0x000fc40003f64070 */
[----:B------:R-:W-:Y:S01]  /*1d10*/  IABS R76, R89 ;  /* 0x00000059004c7213 */ /* 0x000fe20000000000 */
[--C-:B------:R-:W-:Y:S01]  /*1d20*/  @!P1 IMAD.IADD R23, R23, 0x1, -R3.reuse ;  /* 0x0000000117179824 */ /* 0x100fe200078e0a03 */
[----:B------:R-:W-:Y:S01]  /*1d30*/  IABS R78, R90 ;  /* 0x0000005a004e7213 */ /* 0x000fe20000000000 */
[----:B------:R-:W-:Y:S01]  /*1d40*/  IMAD.HI.U32 R26, R6, R29, RZ ;  /* 0x0000001d061a7227 */ /* 0x000fe200078e00ff */
[----:B------:R-:W-:Y:S02]  /*1d50*/  LOP3.LUT R88, R5, 0x6, RZ, 0xfc, !PT ;  /* 0x0000000605587812 */ /* 0x000fe400078efcff */
[----:B------:R-:W-:Y:S01]  /*1d60*/  ISETP.GT.U32.AND P1, PT, R3, R23, PT ;  /* 0x000000170300720c */ /* 0x000fe20003f24070 */
[----:B------:R-:W-:Y:S01]  /*1d70*/  @!P6 IMAD.IADD R24, R24, 0x1, -R3 ;  /* 0x000000011818e824 */ /* 0x000fe200078e0a03 */
[----:B------:R-:W-:Y:S01]  /*1d80*/  IABS R74, R88 ;  /* 0x00000058004a7213 */ /* 0x000fe20000000000 */
[----:B------:R-:W-:Y:S01]  /*1d90*/  IMAD.MOV R27, RZ, RZ, -R27 ;  /* 0x000000ffff1b7224 */ /* 0x000fe200078e0a1b */
[----:B------:R-:W-:Y:S01]  /*1da0*/  IABS R75, R5 ;  /* 0x00000005004b7213 */ /* 0x000fe20000000000 */
[----:B------:R-:W-:-:S02]  /*1db0*/  IMAD.MOV R26, RZ, RZ, -R26 ;  /* 0x000000ffff1a7224 */ /* 0x000fc400078e0a1a */
[----:B------:R-:W-:Y:S01]  /*1dc0*/  @!P3 IMAD.IADD R25, R25, 0x1, -R3 ;  /* 0x000000011919b824 */ /* 0x000fe200078e0a03 */
[----:B------:R-:W-:Y:S01]  /*1dd0*/  ISETP.GT.U32.AND P3, PT, R3, R24, PT ;  /* 0x000000180300720c */ /* 0x000fe20003f64070 */
[----:B------:R-:W-:-:S04]  /*1de0*/  IMAD.HI.U32 R28, R6, R31, RZ ;  /* 0x0000001f061c7227 */ /* 0x000fc800078e00ff */
[C---:B------:R-:W-:Y:S02]  /*1df0*/  IMAD R27, R3.reuse, R27, R30 ;  /* 0x0000001b031b7224 */ /* 0x040fe400078e021e */
[C---:B------:R-:W-:Y:S02]  /*1e00*/  IMAD R26, R3.reuse, R26, R29 ;  /* 0x0000001a031a7224 */ /* 0x040fe400078e021d */
[----:B------:R-:W-:Y:S01]  /*1e10*/  IMAD.MOV R28, RZ, RZ, -R28 ;  /* 0x000000ffff1c7224 */ /* 0x000fe200078e0a1c */
[----:B------:R-:W-:Y:S01]  /*1e20*/  ISETP.GT.U32.AND P6, PT, R3, R27, PT ;  /* 0x0000001b0300720c */ /* 0x000fe20003fc4070 */
[----:B------:R-:W-:Y:S01]  /*1e30*/  @!P1 IMAD.IADD R23, R23, 0x1, -R3 ;  /* 0x0000000117179824 */ /* 0x000fe200078e0a03 */
[C---:B------:R-:W-:Y:S01]  /*1e40*/  ISETP.GT.U32.AND P1, PT, R3.reuse, R26, PT ;  /* 0x0000001a0300720c */ /* 0x040fe20003f24070 */
[----:B------:R-:W-:Y:S01]  /*1e50*/  IMAD R28, R3, R28, R31 ;  /* 0x0000001c031c7224 */ /* 0x000fe200078e021f */
[----:B------:R-:W-:Y:S01]  /*1e60*/  IABS R31, R39 ;  /* 0x00000027001f7213 */ /* 0x000fe20000000000 */
[----:B------:R-:W-:-:S02]  /*1e70*/  @!P3 IMAD.IADD R24, R24, 0x1, -R3 ;  /* 0x000000011818b824 */ /* 0x000fc400078e0a03 */
[----:B------:R-:W-:Y:S01]  /*1e80*/  IMAD.HI.U32 R29, R6, R32, RZ ;  /* 0x00000020061d7227 */ /* 0x000fe200078e00ff */
[----:B------:R-:W-:-:S03]  /*1e90*/  ISETP.GT.U32.AND P3, PT, R3, R28, PT ;  /* 0x0000001c0300720c */ /* 0x000fc60003f64070 */
[----:B------:R-:W-:Y:S02]  /*1ea0*/  IMAD.MOV R29, RZ, RZ, -R29 ;  /* 0x000000ffff1d7224 */ /* 0x000fe400078e0a1d */
[--C-:B------:R-:W-:Y:S02]  /*1eb0*/  @!P6 IMAD.IADD R27, R27, 0x1, -R3.reuse ;  /* 0x000000011b1be824 */ /* 0x100fe400078e0a03 */
[----:B------:R-:W-:Y:S01]  /*1ec0*/  @!P1 IMAD.IADD R26, R26, 0x1, -R3 ;  /* 0x000000011a1a9824 */ /* 0x000fe200078e0a03 */
[C---:B------:R-:W-:Y:S01]  /*1ed0*/  ISETP.GT.U32.AND P1, PT, R3.reuse, R25, PT ;  /* 0x000000190300720c */ /* 0x040fe20003f24070 */
[----:B------:R-:W-:Y:S01]  /*1ee0*/  @!P2 IMAD.MOV R22, RZ, RZ, -R22 ;  /* 0x000000ffff16a224 */ /* 0x000fe200078e0a16 */
[C---:B------:R-:W-:Y:S01]  /*1ef0*/  ISETP.GT.U32.AND P6, PT, R3.reuse, R27, PT ;  /* 0x0000001b0300720c */ /* 0x040fe20003fc4070 */
[----:B------:R-:W-:Y:S01]  /*1f00*/  IMAD.HI.U32 R30, R6, R31, RZ ;  /* 0x0000001f061e7227 */ /* 0x000fe200078e00ff */
[----:B------:R-:W-:-:S03]  /*1f10*/  ISETP.GT.U32.AND P2, PT, R3, R26, PT ;  /* 0x0000001a0300720c */ /* 0x000fc60003f44070 */
[----:B------:R-:W-:Y:S01]  /*1f20*/  @!P3 IMAD.IADD R28, R28, 0x1, -R3 ;  /* 0x000000011c1cb824 */ /* 0x000fe200078e0a03 */
[----:B------:R-:W-:Y:S01]  /*1f30*/  ISETP.GE.AND P3, PT, R36, RZ, PT ;  /* 0x000000ff2400720c */ /* 0x000fe20003f66270 */
[----:B------:R-:W-:Y:S01]  /*1f40*/  IMAD R29, R3, R29, R32 ;  /* 0x0000001d031d7224 */ /* 0x000fe200078e0220 */
[----:B------:R-:W-:Y:S01]  /*1f50*/  IABS R36, R42 ;  /* 0x0000002a00247213 */ /* 0x000fe20000000000 */
[----:B------:R-:W-:-:S04]  /*1f60*/  IMAD.HI.U32 R32, R6, R35, RZ ;  /* 0x0000002306207227 */ /* 0x000fc800078e00ff */
[----:B------:R-:W-:Y:S02]  /*1f70*/  IMAD.MOV R30, RZ, RZ, -R30 ;  /* 0x000000ffff1e7224 */ /* 0x000fe400078e0a1e */
[----:B------:R-:W-:Y:S02]  /*1f80*/  IMAD.MOV R32, RZ, RZ, -R32 ;  /* 0x000000ffff207224 */ /* 0x000fe400078e0a20 */
[----:B------:R-:W-:Y:S02]  /*1f90*/  IMAD R30, R3, R30, R31 ;  /* 0x0000001e031e7224 */ /* 0x000fe400078e021f */
[----:B------:R-:W-:-:S04]  /*1fa0*/  IMAD.HI.U32 R31, R6, R33, RZ ;  /* 0x00000021061f7227 */ /* 0x000fc800078e00ff */
[----:B------:R-:W-:Y:S01]  /*1fb0*/  @!P6 IMAD.IADD R27, R27, 0x1, -R3 ;  /* 0x000000011b1be824 */ /* 0x000fe200078e0a03 */
[C---:B------:R-:W-:Y:S01]  /*1fc0*/  ISETP.GT.U32.AND P6, PT, R3.reuse, R30, PT ;  /* 0x0000001e0300720c */ /* 0x040fe20003fc4070 */
[----:B------:R-:W-:Y:S01]  /*1fd0*/  IMAD R32, R3, R32, R35 ;  /* 0x0000002003207224 */ /* 0x000fe200078e0223 */
[----:B------:R-:W-:Y:S01]  /*1fe0*/  LOP3.LUT R35, R5, 0x40, RZ, 0xfc, !PT ;  /* 0x0000004005237812 */ /* 0x000fe200078efcff */
[--C-:B------:R-:W-:Y:S01]  /*1ff0*/  @!P1 IMAD.IADD R25, R25, 0x1, -R3.reuse ;  /* 0x0000000119199824 */ /* 0x100fe200078e0a03 */
[C---:B------:R-:W-:Y:S01]  /*2000*/  ISETP.GT.U32.AND P1, PT, R3.reuse, R29, PT ;  /* 0x0000001d0300720c */ /* 0x040fe20003f24070 */
[----:B------:R-:W-:Y:S01]  /*2010*/  @!P2 IMAD.IADD R26, R26, 0x1, -R3 ;  /* 0x000000011a1aa824 */ /* 0x000fe200078e0a03 */
[----:B------:R-:W-:Y:S01]  /*2020*/  ISETP.GE.AND P2, PT, R34, RZ, PT ;  /* 0x000000ff2200720c */ /* 0x000fe20003f46270 */
[----:B------:R-:W-:Y:S02]  /*2030*/  IMAD.MOV R34, RZ, RZ, -R31 ;  /* 0x000000ffff227224 */ /* 0x000fe400078e0a1f */
[----:B------:R-:W-:Y:S01]  /*2040*/  @!P3 IMAD.MOV R27, RZ, RZ, -R27 ;  /* 0x000000ffff1bb224 */ /* 0x000fe200078e0a1b */
[C---:B------:R-:W-:Y:S01]  /*2050*/  ISETP.GT.U32.AND P3, PT, R3.reuse, R32, PT ;  /* 0x000000200300720c */ /* 0x040fe20003f64070 */
[----:B------:R-:W-:-:S02]  /*2060*/  IMAD R31, R3, R34, R33 ;  /* 0x00000022031f7224 */ /* 0x000fc400078e0221 */
[----:B------:R-:W-:Y:S01]  /*2070*/  @!P5 IMAD.MOV R23, RZ, RZ, -R23 ;  /* 0x000000ffff17d224 */ /* 0x000fe200078e0a17 */
[C---:B------:R-:W-:Y:S01]  /*2080*/  ISETP.GT.U32.AND P5, PT, R3.reuse, R28, PT ;  /* 0x0000001c0300720c */ /* 0x040fe20003fa4070 */
[----:B------:R-:W-:Y:S01]  /*2090*/  @!P0 IMAD.MOV R25, RZ, RZ, -R25 ;  /* 0x000000ffff198224 */ /* 0x000fe200078e0a19 */
[----:B------:R-:W-:Y:S01]  /*20a0*/  ISETP.GT.U32.AND P0, PT, R3, R31, PT ;  /* 0x0000001f0300720c */ /* 0x000fe20003f04070 */
[--C-:B------:R-:W-:Y:S01]  /*20b0*/  @!P1 IMAD.IADD R29, R29, 0x1, -R3.reuse ;  /* 0x000000011d1d9824 */ /* 0x100fe200078e0a03 */
[----:B------:R-:W-:Y:S01]  /*20c0*/  ISETP.GE.AND P1, PT, R37, RZ, PT ;  /* 0x000000ff2500720c */ /* 0x000fe20003f26270 */
[----:B------:R-:W-:Y:S01]  /*20d0*/  IMAD.MOV.U32 R34, RZ, RZ, R36 ;  /* 0x000000ffff227224 */ /* 0x000fe200078e0024 */
[----:B------:R-:W-:Y:S01]  /*20e0*/  LOP3.LUT R36, R5, 0x3c, RZ, 0xfc, !PT ;  /* 0x0000003c05247812 */ /* 0x000fe200078efcff */
[--C-:B------:R-:W-:Y:S01]  /*20f0*/  @!P6 IMAD.IADD R30, R30, 0x1, -R3.reuse ;  /* 0x000000011e1ee824 */ /* 0x100fe200078e0a03 */
[----:B------:R-:W-:Y:S01]  /*2100*/  ISETP.GT.U32.AND P6, PT, R3, R29, PT ;  /* 0x0000001d0300720c */ /* 0x000fe20003fc4070 */
[----:B------:R-:W-:-:S02]  /*2110*/  @!P3 IMAD.IADD R32, R32, 0x1, -R3 ;  /* 0x000000012020b824 */ /* 0x000fc400078e0a03 */
[----:B------:R-:W-:-:S03]  /*2120*/  IMAD.HI.U32 R33, R6, R34, RZ ;  /* 0x0000002206217227 */ /* 0x000fc600078e00ff */
[C---:B------:R-:W-:Y:S01]  /*2130*/  ISETP.GT.U32.AND P3, PT, R3.reuse, R32, PT ;  /* 0x000000200300720c */ /* 0x040fe20003f64070 */
[----:B------:R-:W-:Y:S01]  /*2140*/  @!P4 IMAD.MOV R24, RZ, RZ, -R24 ;  /* 0x000000ffff18c224 */ /* 0x000fe200078e0a18 */
[----:B------:R-:W-:Y:S01]  /*2150*/  ISETP.GT.U32.AND P4, PT, R3, R30, PT ;  /* 0x0000001e0300720c */ /* 0x000fe20003f84070 */
[----:B------:R-:W-:Y:S01]  /*2160*/  @!P2 IMAD.MOV R26, RZ, RZ, -R26 ;  /* 0x000000ffff1aa224 */ /* 0x000fe200078e0a1a */
[----:B------:R-:W-:Y:S01]  /*2170*/  ISETP.GE.AND P2, PT, R38, RZ, PT ;  /* 0x000000ff2600720c */ /* 0x000fe20003f46270 */
[--C-:B------:R-:W-:Y:S01]  /*2180*/  @!P5 IMAD.IADD R28, R28, 0x1, -R3.reuse ;  /* 0x000000011c1cd824 */ /* 0x100fe200078e0a03 */
[----:B------:R-:W-:Y:S01]  /*2190*/  ISETP.GE.AND P5, PT, R39, RZ, PT ;  /* 0x000000ff2700720c */ /* 0x000fe20003fa6270 */
[----:B------:R-:W-:Y:S01]  /*21a0*/  @!P0 IMAD.IADD R31, R31, 0x1, -R3 ;  /* 0x000000011f1f8824 */ /* 0x000fe200078e0a03 */
[----:B------:R-:W-:Y:S01]  /*21b0*/  IABS R38, R35 ;  /* 0x0000002300267213 */ /* 0x000fe20000000000 */
[----:B------:R-:W-:Y:S01]  /*21c0*/  IMAD.MOV R33, RZ, RZ, -R33 ;  /* 0x000000ffff217224 */ /* 0x000fe200078e0a21 */
[----:B------:R-:W-:Y:S01]  /*21d0*/  ISETP.GE.AND P0, PT, R42, RZ, PT ;  /* 0x000000ff2a00720c */ /* 0x000fe20003f06270 */
[----:B------:R-:W-:Y:S01]  /*21e0*/  @!P1 IMAD.MOV R28, RZ, RZ, -R28 ;  /* 0x000000ffff1c9224 */ /* 0x000fe200078e0a1c */
[C---:B------:R-:W-:Y:S01]  /*21f0*/  ISETP.GT.U32.AND P1, PT, R3.reuse, R31, PT ;  /* 0x0000001f0300720c */ /* 0x040fe20003f24070 */
[----:B------:R-:W-:Y:S01]  /*2200*/  IMAD R33, R3, R33, R34 ;  /* 0x0000002103217224 */ /* 0x000fe200078e0222 */
[----:B------:R-:W-:Y:S01]  /*2210*/  LOP3.LUT R34, R5, 0x42, RZ, 0xfc, !PT ;  /* 0x0000004205227812 */ /* 0x000fe200078efcff */
[--C-:B------:R-:W-:Y:S01]  /*2220*/  @!P6 IMAD.IADD R29, R29, 0x1, -R3.reuse ;  /* 0x000000011d1de824 */ /* 0x100fe200078e0a03 */
[----:B------:R-:W-:Y:S01]  /*2230*/  ISETP.GE.AND P6, PT, R40, RZ, PT ;  /* 0x000000ff2800720c */ /* 0x000fe20003fc6270 */
[--C-:B------:R-:W-:Y:S01]  /*2240*/  @!P3 IMAD.IADD R32, R32, 0x1, -R3.reuse ;  /* 0x000000012020b824 */ /* 0x100fe200078e0a03 */
[----:B------:R-:W-:Y:S01]  /*2250*/  IABS R37, R34 ;  /* 0x0000002200257213 */ /* 0x000fe20000000000 */
[----:B------:R-:W-:Y:S01]  /*2260*/  @!P4 IMAD.IADD R30, R30, 0x1, -R3 ;  /* 0x000000011e1ec824 */ /* 0x000fe200078e0a03 */
[----:B------:R-:W-:Y:S01]  /*2270*/  ISETP.GT.U32.AND P3, PT, R3, R33, PT ;  /* 0x000000210300720c */ /* 0x000fe20003f64070 */
[----:B------:R-:W-:Y:S01]  /*2280*/  @!P2 IMAD.MOV R29, RZ, RZ, -R29 ;  /* 0x000000ffff1da224 */ /* 0x000fe200078e0a1d */
[----:B------:R-:W-:Y:S01]  /*2290*/  ISETP.GE.AND P2, PT, R34, RZ, PT ;  /* 0x000000ff2200720c */ /* 0x000fe20003f46270 */
[----:B------:R-:W-:Y:S01]  /*22a0*/  IMAD.HI.U32 R34, R6, R37, RZ ;  /* 0x0000002506227227 */ /* 0x000fe200078e00ff */
[----:B------:R-:W-:-:S02]  /*22b0*/  IABS R40, R36 ;  /* 0x0000002400287213 */ /* 0x000fc40000000000 */
[----:B------:R-:W-:Y:S01]  /*22c0*/  ISETP.GE.AND P4, PT, R41, RZ, PT ;  /* 0x000000ff2900720c */ /* 0x000fe20003f86270 */
[----:B------:R-:W-:Y:S01]  /*22d0*/  @!P5 IMAD.MOV R30, RZ, RZ, -R30 ;  /* 0x000000ffff1ed224 */ /* 0x000fe200078e0a1e */
[----:B------:R-:W-:Y:S01]  /*22e0*/  ISETP.GE.AND P5, PT, R35, RZ, PT ;  /* 0x000000ff2300720c */ /* 0x000fe20003fa6270 */
[----:B------:R-:W-:Y:S01]  /*22f0*/  @!P1 IMAD.IADD R31, R31, 0x1, -R3 ;  /* 0x000000011f1f9824 */ /* 0x000fe200078e0a03 */
[----:B------:R-:W-:Y:S01]  /*2300*/  ISETP.GE.AND P1, PT, R36, RZ, PT ;  /* 0x000000ff2400720c */ /* 0x000fe20003f26270 */
[----:B------:R-:W-:Y:S01]  /*2310*/  IMAD.HI.U32 R35, R6, R38, RZ ;  /* 0x0000002606237227 */ /* 0x000fe200078e00ff */
[----:B------:R-:W-:Y:S02]  /*2320*/  IABS R41, R43 ;  /* 0x0000002b00297213 */ /* 0x000fe40000000000 */
[----:B------:R-:W-:Y:S01]  /*2330*/  IABS R42, R48 ;  /* 0x00000030002a7213 */ /* 0x000fe20000000000 */
[----:B------:R-:W-:Y:S02]  /*2340*/  IMAD.MOV R36, RZ, RZ, -R34 ;  /* 0x000000ffff247224 */ /* 0x000fe400078e0a22 */
[----:B------:R-:W-:-:S02]  /*2350*/  IMAD.MOV R39, RZ, RZ, -R35 ;  /* 0x000000ffff277224 */ /* 0x000fc400078e0a23 */
[----:B------:R-:W-:Y:S01]  /*2360*/  IMAD R35, R3, R36, R37 ;  /* 0x0000002403237224 */ /* 0x000fe200078e0225 */
[----:B------:R-:W-:Y:S01]  /*2370*/  IABS R37, R45 ;  /* 0x0000002d00257213 */ /* 0x000fe20000000000 */
[----:B------:R-:W-:Y:S02]  /*2380*/  @!P3 IMAD.IADD R33, R33, 0x1, -R3 ;  /* 0x000000012121b824 */ /* 0x000fe400078e0a03 */
[----:B------:R-:W-:-:S03]  /*2390*/  IMAD.HI.U32 R34, R6, R40, RZ ;  /* 0x0000002806227227 */ /* 0x000fc600078e00ff */
[C---:B------:R-:W-:Y:S01]  /*23a0*/  ISETP.GT.U32.AND P3, PT, R3.reuse, R33, PT ;  /* 0x000000210300720c */ /* 0x040fe20003f64070 */
[C---:B------:R-:W-:Y:S02]  /*23b0*/  IMAD R36, R3.reuse, R39, R38 ;  /* 0x0000002703247224 */ /* 0x040fe400078e0226 */
[----:B------:R-:W-:Y:S01]  /*23c0*/  @!P6 IMAD.MOV R31, RZ, RZ, -R31 ;  /* 0x000000ffff1fe224 */ /* 0x000fe200078e0a1f */
[----:B------:R-:W-:Y:S01]  /*23d0*/  ISETP.GT.U32.AND P6, PT, R3, R35, PT ;  /* 0x000000230300720c */ /* 0x000fe20003fc4070 */
[----:B------:R-:W-:Y:S02]  /*23e0*/  IMAD.MOV R34, RZ, RZ, -R34 ;  /* 0x000000ffff227224 */ /* 0x000fe400078e0a22 */
[----:B------:R-:W-:Y:S02]  /*23f0*/  IMAD.MOV.U32 R39, RZ, RZ, R37 ;  /* 0x000000ffff277224 */ /* 0x000fe400078e0025 */
[----:B------:R-:W-:-:S04]  /*2400*/  IMAD.HI.U32 R37, R6, R41, RZ ;  /* 0x0000002906257227 */ /* 0x000fc800078e00ff */
[C---:B------:R-:W-:Y:S02]  /*2410*/  IMAD R34, R3.reuse, R34, R40 ;  /* 0x0000002203227224 */ /* 0x040fe400078e0228 */
[----:B------:R-:W-:Y:S02]  /*2420*/  IMAD.MOV R40, RZ, RZ, -R37 ;  /* 0x000000ffff287224 */ /* 0x000fe400078e0a25 */
[----:B------:R-:W-:Y:S01]  /*2430*/  @!P4 IMAD.MOV R32, RZ, RZ, -R32 ;  /* 0x000000ffff20c224 */ /* 0x000fe200078e0a20 */
[C---:B------:R-:W-:Y:S01]  /*2440*/  ISETP.GT.U32.AND P4, PT, R3.reuse, R36, PT ;  /* 0x000000240300720c */ /* 0x040fe20003f84070 */
[----:B------:R-:W-:Y:S01]  /*2450*/  IMAD R37, R3, R40, R41 ;  /* 0x0000002803257224 */ /* 0x000fe200078e0229 */
[----:B------:R-:W-:Y:S01]  /*2460*/  IABS R40, R46 ;  /* 0x0000002e00287213 */ /* 0x000fe20000000000 */
[--C-:B------:R-:W-:Y:S01]  /*2470*/  @!P3 IMAD.IADD R33, R33, 0x1, -R3.reuse ;  /* 0x000000012121b824 */ /* 0x100fe200078e0a03 */
[----:B------:R-:W-:Y:S01]  /*2480*/  ISETP.GT.U32.AND P3, PT, R3, R34, PT ;  /* 0x000000220300720c */ /* 0x000fe20003f64070 */
[----:B------:R-:W-:Y:S01]  /*2490*/  @!P6 IMAD.IADD R35, R35, 0x1, -R3 ;  /* 0x000000012323e824 */ /* 0x000fe200078e0a03 */
[----:B------:R-:W-:Y:S01]  /*24a0*/  ISETP.GT.U32.AND P6, PT, R3, R37, PT ;  /* 0x000000250300720c */ /* 0x000fe20003fc4070 */
[----:B------:R-:W-:Y:S01]  /*24b0*/  IMAD.HI.U32 R38, R6, R39, RZ ;  /* 0x0000002706267227 */ /* 0x000fe200078e00ff */
[----:B------:R-:W-:-:S03]  /*24c0*/  IABS R41, R47 ;  /* 0x0000002f00297213 */ /* 0x000fc60000000000 */
[----:B------:R-:W-:Y:S02]  /*24d0*/  IMAD.MOV R38, RZ, RZ, -R38 ;  /* 0x000000ffff267224 */ /* 0x000fe400078e0a26 */
[----:B------:R-:W-:Y:S01]  /*24e0*/  @!P4 IMAD.IADD R36, R36, 0x1, -R3 ;  /* 0x000000012424c824 */ /* 0x000fe200078e0a03 */
[C---:B------:R-:W-:Y:S01]  /*24f0*/  ISETP.GT.U32.AND P4, PT, R3.reuse, R35, PT ;  /* 0x000000230300720c */ /* 0x040fe20003f84070 */
[----:B------:R-:W-:Y:S02]  /*2500*/  IMAD R38, R3, R38, R39 ;  /* 0x0000002603267224 */ /* 0x000fe400078e0227 */
[----:B------:R-:W-:-:S04]  /*2510*/  IMAD.HI.U32 R39, R6, R40, RZ ;  /* 0x0000002806277227 */ /* 0x000fc800078e00ff */
[--C-:B------:R-:W-:Y:S01]  /*2520*/  @!P3 IMAD.IADD R34, R34, 0x1, -R3.reuse ;  /* 0x000000012222b824 */ /* 0x100fe200078e0a03 */
[----:B------:R-:W-:Y:S01]  /*2530*/  ISETP.GT.U32.AND P3, PT, R3, R36, PT ;  /* 0x000000240300720c */ /* 0x000fe20003f64070 */
[----:B------:R-:W-:Y:S02]  /*2540*/  @!P6 IMAD.IADD R37, R37, 0x1, -R3 ;  /* 0x000000012525e824 */ /* 0x000fe400078e0a03 */
[----:B------:R-:W-:Y:S02]  /*2550*/  IMAD.MOV R39, RZ, RZ, -R39 ;  /* 0x000000ffff277224 */ /* 0x000fe400078e0a27 */
[----:B------:R-:W-:Y:S01]  /*2560*/  @!P0 IMAD.MOV R33, RZ, RZ, -R33 ;  /* 0x000000ffff218224 */ /* 0x000fe200078e0a21 */
[C---:B------:R-:W-:Y:S01]  /*2570*/  ISETP.GT.U32.AND P6, PT, R3.reuse, R37, PT ;  /* 0x000000250300720c */ /* 0x040fe20003fc4070 */
[C---:B------:R-:W-:Y:S01]  /*2580*/  IMAD R39, R3.reuse, R39, R40 ;  /* 0x0000002703277224 */ /* 0x040fe200078e0228 */
[----:B------:R-:W-:Y:S01]  /*2590*/  ISETP.GT.U32.AND P0, PT, R3, R34, PT ;  /* 0x000000220300720c */ /* 0x000fe20003f04070 */
[----:B------:R-:W-:-:S04]  /*25a0*/  IMAD.HI.U32 R40, R6, R41, RZ ;  /* 0x0000002906287227 */ /* 0x000fc800078e00ff */
[----:B------:R-:W-:Y:S02]  /*25b0*/  IMAD.MOV R40, RZ, RZ, -R40 ;  /* 0x000000ffff287224 */ /* 0x000fe400078e0a28 */
[----:B------:R-:W-:Y:S01]  /*25c0*/  @!P3 IMAD.IADD R36, R36, 0x1, -R3 ;  /* 0x000000012424b824 */ /* 0x000fe200078e0a03 */
[C---:B------:R-:W-:Y:S01]  /*25d0*/  ISETP.GT.U32.AND P3, PT, R3.reuse, R39, PT ;  /* 0x000000270300720c */ /* 0x040fe20003f64070 */
[----:B------:R-:W-:Y:S02]  /*25e0*/  IMAD R40, R3, R40, R41 ;  /* 0x0000002803287224 */ /* 0x000fe400078e0229 */
[----:B------:R-:W-:Y:S02]  /*25f0*/  @!P6 IMAD.IADD R37, R37, 0x1, -R3 ;  /* 0x000000012525e824 */ /* 0x000fe400078e0a03 */
[----:B------:R-:W-:Y:S01]  /*2600*/  IMAD.HI.U32 R41, R6, R42, RZ ;  /* 0x0000002a06297227 */ /* 0x000fe200078e00ff */
[----:B------:R-:W-:-:S03]  /*2610*/  ISETP.GT.U32.AND P6, PT, R3, R40, PT ;  /* 0x000000280300720c */ /* 0x000fc60003fc4070 */
[----:B------:R-:W-:Y:S02]  /*2620*/  IMAD.MOV R41, RZ, RZ, -R41 ;  /* 0x000000ffff297224 */ /* 0x000fe400078e0a29 */
[--C-:B------:R-:W-:Y:S01]  /*2630*/  @!P4 IMAD.IADD R35, R35, 0x1, -R3.reuse ;  /* 0x000000012323c824 */ /* 0x100fe200078e0a03 */
[----:B------:R-:W-:Y:S01]  /*2640*/  ISETP.GT.U32.AND P4, PT, R3, R38, PT ;  /* 0x000000260300720c */ /* 0x000fe20003f84070 */
[----:B------:R-:W-:Y:S01]  /*2650*/  @!P3 IMAD.IADD R39, R39, 0x1, -R3 ;  /* 0x000000012727b824 */ /* 0x000fe200078e0a03 */
[----:B------:R-:W-:Y:S01]  /*2660*/  ISETP.GE.AND P3, PT, R46, RZ, PT ;  /* 0x000000ff2e00720c */ /* 0x000fe20003f66270 */
[----:B------:R-:W-:Y:S01]  /*2670*/  IMAD R42, R3, R41, R42 ;  /* 0x00000029032a7224 */ /* 0x000fe200078e022a */
[----:B------:R-:W-:Y:S01]  /*2680*/  LOP3.LUT R46, R5, 0x26, RZ, 0xfc, !PT ;  /* 0x00000026052e7812 */ /* 0x000fe200078efcff */
[----:B------:R-:W-:-:S04]  /*2690*/  IMAD.HI.U32 R41, R6, R44, RZ ;  /* 0x0000002c06297227 */ /* 0x000fc800078e00ff */
[----:B------:R-:W-:Y:S01]  /*26a0*/  @!P6 IMAD.IADD R40, R40, 0x1, -R3 ;  /* 0x000000012828e824 */ /* 0x000fe200078e0a03 */
[----:B------:R-:W-:Y:S01]  /*26b0*/  ISETP.GT.U32.AND P6, PT, R3, R39, PT ;  /* 0x000000270300720c */ /* 0x000fe20003fc4070 */
[----:B------:R-:W-:Y:S02]  /*26c0*/  IMAD.MOV R41, RZ, RZ, -R41 ;  /* 0x000000ffff297224 */ /* 0x000fe400078e0a29 */
[--C-:B------:R-:W-:Y:S01]  /*26d0*/  @!P0 IMAD.IADD R34, R34, 0x1, -R3.reuse ;  /* 0x0000000122228824 */ /* 0x100fe200078e0a03 */
[----:B------:R-:W-:Y:S01]  /*26e0*/  ISETP.GE.AND P0, PT, R43, RZ, PT ;  /* 0x000000ff2b00720c */ /* 0x000fe20003f06270 */
[C---:B------:R-:W-:Y:S02]  /*26f0*/  IMAD R41, R3.reuse, R41, R44 ;  /* 0x0000002903297224 */ /* 0x040fe400078e022c */
[----:B------:R-:W-:Y:S01]  /*2700*/  @!P1 IMAD.MOV R34, RZ, RZ, -R34 ;  /* 0x000000ffff229224 */ /* 0x000fe200078e0a22 */
[----:B------:R-:W-:Y:S01]  /*2710*/  ISETP.GT.U32.AND P1, PT, R3, R42, PT ;  /* 0x0000002a0300720c */ /* 0x000fe20003f24070 */
[----:B------:R-:W-:Y:S01]  /*2720*/  @!P4 IMAD.IADD R38, R38, 0x1, -R3 ;  /* 0x000000012626c824 */ /* 0x000fe200078e0a03 */
[----:B------:R-:W-:Y:S01]  /*2730*/  ISETP.GE.AND P4, PT, R45, RZ, PT ;  /* 0x000000ff2d00720c */ /* 0x000fe20003f86270 */
[----:B------:R-:W-:Y:S01]  /*2740*/  @!P2 IMAD.MOV R35, RZ, RZ, -R35 ;  /* 0x000000ffff23a224 */ /* 0x000fe200078e0a23 */
[----:B------:R-:W-:Y:S01]  /*2750*/  IABS R45, R51 ;  /* 0x00000033002d7213 */ /* 0x000fe20000000000 */
[----:B------:R-:W-:Y:S01]  /*2760*/  @!P6 IMAD.IADD R39, R39, 0x1, -R3 ;  /* 0x000000012727e824 */ /* 0x000fe200078e0a03 */
[C---:B------:R-:W-:Y:S01]  /*2770*/  ISETP.GT.U32.AND P6, PT, R3.reuse, R41, PT ;  /* 0x000000290300720c */ /* 0x040fe20003fc4070 */
[----:B------:R-:W-:Y:S01]  /*2780*/  @!P5 IMAD.MOV R36, RZ, RZ, -R36 ;  /* 0x000000ffff24d224 */ /* 0x000fe200078e0a24 */
[C---:B------:R-:W-:Y:S01]  /*2790*/  ISETP.GT.U32.AND P2, PT, R3.reuse, R38, PT ;  /* 0x000000260300720c */ /* 0x040fe20003f44070 */
[----:B------:R-:W-:Y:S01]  /*27a0*/  IMAD.HI.U32 R43, R6, R45, RZ ;  /* 0x0000002d062b7227 */ /* 0x000fe200078e00ff */
[----:B------:R-:W-:-:S03]  /*27b0*/  ISETP.GT.U32.AND P5, PT, R3, R40, PT ;  /* 0x000000280300720c */ /* 0x000fc60003fa4070 */
[----:B------:R-:W-:Y:S02]  /*27c0*/  IMAD.MOV R44, RZ, RZ, -R43 ;  /* 0x000000ffff2c7224 */ /* 0x000fe400078e0a2b */
[----:B------:R-:W-:Y:S02]  /*27d0*/  @!P1 IMAD.IADD R42, R42, 0x1, -R3 ;  /* 0x000000012a2a9824 */ /* 0x000fe400078e0a03 */
[----:B------:R-:W-:Y:S01]  /*27e0*/  @!P0 IMAD.MOV R37, RZ, RZ, -R37 ;  /* 0x000000ffff258224 */ /* 0x000fe200078e0a25 */
[----:B------:R-:W-:Y:S01]  /*27f0*/  ISETP.GE.AND P0, PT, R47, RZ, PT ;  /* 0x000000ff2f00720c */ /* 0x000fe20003f06270 */
[----:B------:R-:W-:Y:S01]  /*2800*/  @!P6 IMAD.IADD R41, R41, 0x1, -R3 ;  /* 0x000000012929e824 */ /* 0x000fe200078e0a03 */
[C---:B------:R-:W-:Y:S01]  /*2810*/  ISETP.GT.U32.AND P1, PT, R3.reuse, R42, PT ;  /* 0x0000002a0300720c */ /* 0x040fe20003f24070 */
[----:B------:R-:W-:Y:S01]  /*2820*/  IMAD R43, R3, R44, R45 ;  /* 0x0000002c032b7224 */ /* 0x000fe200078e022d */
[----:B------:R-:W-:Y:S01]  /*2830*/  LOP3.LUT R44, R5, 0x2a, RZ, 0xfc, !PT ;  /* 0x0000002a052c7812 */ /* 0x000fe200078efcff */
[--C-:B------:R-:W-:Y:S01]  /*2840*/  @!P2 IMAD.IADD R38, R38, 0x1, -R3.reuse ;  /* 0x000000012626a824 */ /* 0x100fe200078e0a03 */
[----:B------:R-:W-:Y:S01]  /*2850*/  ISETP.GT.U32.AND P6, PT, R3, R41, PT ;  /* 0x000000290300720c */ /* 0x000fe20003fc4070 */
[----:B------:R-:W-:Y:S01]  /*2860*/  @!P5 IMAD.IADD R40, R40, 0x1, -R3 ;  /* 0x000000012828d824 */ /* 0x000fe200078e0a03 */
[----:B------:R-:W-:Y:S01]  /*2870*/  LOP3.LUT R45, R5, 0x28, RZ, 0xfc, !PT ;  /* 0x00000028052d7812 */ /* 0x000fe200078efcff */
[----:B------:R-:W-:Y:S01]  /*2880*/  @!P3 IMAD.MOV R39, RZ, RZ, -R39 ;  /* 0x000000ffff27b224 */ /* 0x000fe200078e0a27 */
[----:B------:R-:W-:Y:S01]  /*2890*/  IABS R47, R44 ;  /* 0x0000002c002f7213 */ /* 0x000fe20000000000 */
[----:B------:R-:W-:Y:S01]  /*28a0*/  @!P4 IMAD.MOV R38, RZ, RZ, -R38 ;  /* 0x000000ffff26c224 */ /* 0x000fe200078e0a26 */
[----:B------:R-:W-:Y:S01]  /*28b0*/  ISETP.GE.AND P2, PT, R48, RZ, PT ;  /* 0x000000ff3000720c */ /* 0x000fe20003f46270 */
[----:B------:R-:W-:Y:S01]  /*28c0*/  @!P0 IMAD.MOV R40, RZ, RZ, -R40 ;  /* 0x000000ffff288224 */ /* 0x000fe200078e0a28 */
[----:B------:R-:W-:Y:S01]  /*28d0*/  ISETP.GE.AND P3, PT, R44, RZ, PT ;  /* 0x000000ff2c00720c */ /* 0x000fe20003f66270 */
[----:B------:R-:W-:Y:S01]  /*28e0*/  IMAD.HI.U32 R44, R6, R47, RZ ;  /* 0x0000002f062c7227 */ /* 0x000fe200078e00ff */
[----:B------:R-:W-:-:S02]  /*28f0*/  IABS R48, R45 ;  /* 0x0000002d00307213 */ /* 0x000fc40000000000 */
[----:B------:R-:W-:Y:S01]  /*2900*/  ISETP.GE.AND P5, PT, R50, RZ, PT ;  /* 0x000000ff3200720c */ /* 0x000fe20003fa6270 */
[--C-:B------:R-:W-:Y:S01]  /*2910*/  @!P6 IMAD.IADD R41, R41, 0x1, -R3.reuse ;  /* 0x000000012929e824 */ /* 0x100fe200078e0a03 */
[----:B------:R-:W-:Y:S01]  /*2920*/  ISETP.GT.U32.AND P6, PT, R3, R43, PT ;  /* 0x0000002b0300720c */ /* 0x000fe20003fc4070 */
[----:B------:R-:W-:Y:S01]  /*2930*/  IMAD.MOV R44, RZ, RZ, -R44 ;  /* 0x000000ffff2c7224 */ /* 0x000fe200078e0a2c */
[----:B------:R-:W-:Y:S01]  /*2940*/  IABS R50, R46 ;  /* 0x0000002e00327213 */ /* 0x000fe20000000000 */
[----:B------:R-:W-:Y:S01]  /*2950*/  @!P1 IMAD.IADD R42, R42, 0x1, -R3 ;  /* 0x000000012a2a9824 */ /* 0x000fe200078e0a03 */
[----:B------:R-:W-:Y:S01]  /*2960*/  ISETP.GE.AND P0, PT, R45, RZ, PT ;  /* 0x000000ff2d00720c */ /* 0x000fe20003f06270 */
[----:B------:R-:W-:Y:S01]  /*2970*/  IMAD.HI.U32 R45, R6, R48, RZ ;  /* 0x00000030062d7227 */ /* 0x000fe200078e00ff */
[----:B------:R-:W-:Y:S02]  /*2980*/  ISETP.GE.AND P1, PT, R46, RZ, PT ;  /* 0x000000ff2e00720c */ /* 0x000fe40003f26270 */
[----:B------:R-:W-:Y:S01]  /*2990*/  ISETP.GE.AND P4, PT, R51, RZ, PT ;  /* 0x000000ff3300720c */ /* 0x000fe20003f86270 */
[----:B------:R-:W-:-:S04]  /*29a0*/  IMAD.HI.U32 R46, R6, R50, RZ ;  /* 0x00000032062e7227 */ /* 0x000fc800078e00ff */
[----:B------:R-:W-:Y:S02]  /*29b0*/  IMAD.MOV R45, RZ, RZ, -R45 ;  /* 0x000000ffff2d7224 */ /* 0x000fe400078e0a2d */
[----:B------:R-:W-:Y:S02]  /*29c0*/  IMAD R44, R3, R44, R47 ;  /* 0x0000002c032c7224 */ /* 0x000fe400078e022f */
[----:B------:R-:W-:Y:S02]  /*29d0*/  @!P6 IMAD.IADD R43, R43, 0x1, -R3 ;  /* 0x000000012b2be824 */ /* 0x000fe400078e0a03 */
[----:B------:R-:W-:Y:S02]  /*29e0*/  IMAD.MOV R51, RZ, RZ, -R46 ;  /* 0x000000ffff337224 */ /* 0x000fe400078e0a2e */
[C---:B------:R-:W-:Y:S01]  /*29f0*/  IMAD R46, R3.reuse, R45, R48 ;  /* 0x0000002d032e7224 */ /* 0x040fe200078e0230 */
[C---:B------:R-:W-:Y:S01]  /*2a00*/  ISETP.GT.U32.AND P6, PT, R3.reuse, R43, PT ;  /* 0x0000002b0300720c */ /* 0x040fe20003fc4070 */
[----:B------:R-:W-:Y:S01]  /*2a10*/  @!P2 IMAD.MOV R42, RZ, RZ, -R42 ;  /* 0x000000ffff2aa224 */ /* 0x000fe200078e0a2a */
[C---:B------:R-:W-:Y:S01]  /*2a20*/  ISETP.GT.U32.AND P2, PT, R3.reuse, R44, PT ;  /* 0x0000002c0300720c */ /* 0x040fe20003f44070 */
[----:B------:R-:W-:Y:S01]  /*2a30*/  @!P5 IMAD.MOV R41, RZ, RZ, -R41 ;  /* 0x000000ffff29d224 */ /* 0x000fe200078e0a29 */
[----:B------:R-:W-:Y:S01]  /*2a40*/  ISETP.GT.U32.AND P5, PT, R3, R46, PT ;  /* 0x0000002e0300720c */ /* 0x000fe20003fa4070 */
[----:B------:R-:W-:-:S04]  /*2a50*/  IMAD.HI.U32 R45, R6, R52, RZ ;  /* 0x00000034062d7227 */ /* 0x000fc800078e00ff */
[----:B------:R-:W-:-:S04]  /*2a60*/  IMAD.HI.U32 R47, R6, R53, RZ ;  /* 0x00000035062f7227 */ /* 0x000fc800078e00ff */
[----:B------:R-:W-:Y:S02]  /*2a70*/  IMAD.MOV R45, RZ, RZ, -R45 ;  /* 0x000000ffff2d7224 */ /* 0x000fe400078e0a2d */
[C---:B------:R-:W-:Y:S02]  /*2a80*/  IMAD R48, R3.reuse, R51, R50 ;  /* 0x0000003303307224 */ /* 0x040fe400078e0232 */
[----:B------:R-:W-:Y:S01]  /*2a90*/  IMAD.MOV R54, RZ, RZ, -R47 ;  /* 0x000000ffff367224 */ /* 0x000fe200078e0a2f */
[----:B------:R-:W-:Y:S01]  /*2aa0*/  IABS R47, R58 ;  /* 0x0000003a002f7213 */ /* 0x000fe20000000000 */
[----:B------:R-:W-:Y:S02]  /*2ab0*/  IMAD R50, R3, R45, R52 ;  /* 0x0000002d03327224 */ /* 0x000fe400078e0234 */
[--C-:B------:R-:W-:Y:S01]  /*2ac0*/  @!P6 IMAD.IADD R43, R43, 0x1, -R3.reuse ;  /* 0x000000012b2be824 */ /* 0x100fe200078e0a03 */
[----:B------:R-:W-:Y:S01]  /*2ad0*/  ISETP.GT.U32.AND P6, PT, R3, R48, PT ;  /* 0x000000300300720c */ /* 0x000fe20003fc4070 */
[----:B------:R-:W-:-:S02]  /*2ae0*/  @!P2 IMAD.IADD R44, R44, 0x1, -R3 ;  /* 0x000000012c2ca824 */ /* 0x000fc400078e0a03 */
[----:B------:R-:W-:Y:S02]  /*2af0*/  @!P5 IMAD.IADD R46, R46, 0x1, -R3 ;  /* 0x000000012e2ed824 */ /* 0x000fe400078e0a03 */
[----:B------:R-:W-:Y:S01]  /*2b00*/  @!P4 IMAD.MOV R43, RZ, RZ, -R43 ;  /* 0x000000ffff2bc224 */ /* 0x000fe200078e0a2b */
[C---:B------:R-:W-:Y:S01]  /*2b10*/  ISETP.GT.U32.AND P2, PT, R3.reuse, R44, PT ;  /* 0x0000002c0300720c */ /* 0x040fe20003f44070 */
[C---:B------:R-:W-:Y:S01]  /*2b20*/  IMAD R52, R3.reuse, R54, R53 ;  /* 0x0000003603347224 */ /* 0x040fe200078e0235 */
[C---:B------:R-:W-:Y:S01]  /*2b30*/  ISETP.GT.U32.AND P4, PT, R3.reuse, R50, PT ;  /* 0x000000320300720c */ /* 0x040fe20003f84070 */
[----:B------:R-:W-:Y:S01]  /*2b40*/  IMAD.MOV.U32 R54, RZ, RZ, R47 ;  /* 0x000000ffff367224 */ /* 0x000fe200078e002f */
[----:B------:R-:W-:Y:S01]  /*2b50*/  ISETP.GT.U32.AND P5, PT, R3, R46, PT ;  /* 0x0000002e0300720c */ /* 0x000fe20003fa4070 */
[----:B------:R-:W-:Y:S01]  /*2b60*/  IMAD.HI.U32 R47, R6, R56, RZ ;  /* 0x00000038062f7227 */ /* 0x000fe200078e00ff */
[----:B------:R-:W-:-:S03]  /*2b70*/  IABS R53, R59 ;  /* 0x0000003b00357213 */ /* 0x000fc60000000000 */
[----:B------:R-:W-:-:S04]  /*2b80*/  IMAD.HI.U32 R45, R6, R54, RZ ;  /* 0x00000036062d7227 */ /* 0x000fc800078e00ff */
[----:B------:R-:W-:Y:S02]  /*2b90*/  IMAD.MOV R45, RZ, RZ, -R45 ;  /* 0x000000ffff2d7224 */ /* 0x000fe400078e0a2d */
[--C-:B------:R-:W-:Y:S01]  /*2ba0*/  @!P2 IMAD.IADD R44, R44, 0x1, -R3.reuse ;  /* 0x000000012c2ca824 */ /* 0x100fe200078e0a03 */
[C---:B------:R-:W-:Y:S01]  /*2bb0*/  ISETP.GT.U32.AND P2, PT, R3.reuse, R52, PT ;  /* 0x000000340300720c */ /* 0x040fe20003f44070 */
[C---:B------:R-:W-:Y:S02]  /*2bc0*/  IMAD R54, R3.reuse, R45, R54 ;  /* 0x0000002d03367224 */ /* 0x040fe400078e0236 */
[--C-:B------:R-:W-:Y:S02]  /*2bd0*/  @!P4 IMAD.IADD R50, R50, 0x1, -R3.reuse ;  /* 0x000000013232c824 */ /* 0x100fe400078e0a03 */
[--C-:B------:R-:W-:Y:S02]  /*2be0*/  @!P6 IMAD.IADD R48, R48, 0x1, -R3.reuse ;  /* 0x000000013030e824 */ /* 0x100fe400078e0a03 */
[----:B------:R-:W-:Y:S01]  /*2bf0*/  @!P5 IMAD.IADD R46, R46, 0x1, -R3 ;  /* 0x000000012e2ed824 */ /* 0x000fe200078e0a03 */
[C---:B------:R-:W-:Y:S01]  /*2c00*/  ISETP.GT.U32.AND P5, PT, R3.reuse, R54, PT ;  /* 0x000000360300720c */ /* 0x040fe20003fa4070 */
[----:B------:R-:W-:Y:S01]  /*2c10*/  IMAD.MOV.U32 R51, RZ, RZ, R44 ;  /* 0x000000ffff337224 */ /* 0x000fe200078e002c */
[C---:B------:R-:W-:Y:S01]  /*2c20*/  ISETP.GT.U32.AND P4, PT, R3.reuse, R50, PT ;  /* 0x000000320300720c */ /* 0x040fe20003f84070 */
[----:B------:R-:W-:Y:S01]  /*2c30*/  IMAD.HI.U32 R45, R6, R53, RZ ;  /* 0x00000035062d7227 */ /* 0x000fe200078e00ff */
[----:B------:R-:W-:-:S03]  /*2c40*/  ISETP.GT.U32.AND P6, PT, R3, R48, PT ;  /* 0x000000300300720c */ /* 0x000fc60003fc4070 */
[----:B------:R-:W-:Y:S01]  /*2c50*/  @!P3 IMAD.MOV R51, RZ, RZ, -R51 ;  /* 0x000000ffff33b224 */ /* 0x000fe200078e0a33 */
[----:B------:R-:W-:Y:S01]  /*2c60*/  ISETP.GE.AND P3, PT, R55, RZ, PT ;  /* 0x000000ff3700720c */ /* 0x000fe20003f66270 */
[----:B------:R-:W-:Y:S01]  /*2c70*/  IMAD.MOV R44, RZ, RZ, -R45 ;  /* 0x000000ffff2c7224 */ /* 0x000fe200078e0a2d */
[C---:B------:R-:W-:Y:S01]  /*2c80*/  LOP3.LUT R45, R5.reuse, 0x18, RZ, 0xfc, !PT ;  /* 0x00000018052d7812 */ /* 0x040fe200078efcff */
[----:B------:R-:W-:Y:S01]  /*2c90*/  @!P2 IMAD.IADD R52, R52, 0x1, -R3 ;  /* 0x000000013434a824 */ /* 0x000fe200078e0a03 */
[----:B------:R-:W-:Y:S01]  /*2ca0*/  ISETP.GE.AND P2, PT, R58, RZ, PT ;  /* 0x000000ff3a00720c */ /* 0x000fe20003f46270 */
[----:B------:R-:W-:Y:S01]  /*2cb0*/  IMAD.MOV R47, RZ, RZ, -R47 ;  /* 0x000000ffff2f7224 */ /* 0x000fe200078e0a2f */
[----:B------:R-:W-:Y:S01]  /*2cc0*/  LOP3.LUT R58, R5, 0x16, RZ, 0xfc, !PT ;  /* 0x00000016053a7812 */ /* 0x000fe200078efcff */
[C---:B------:R-:W-:Y:S02]  /*2cd0*/  IMAD R44, R3.reuse, R44, R53 ;  /* 0x0000002c032c7224 */ /* 0x040fe400078e0235 */
[--C-:B------:R-:W-:Y:S01]  /*2ce0*/  @!P5 IMAD.IADD R54, R54, 0x1, -R3.reuse ;  /* 0x000000013636d824 */ /* 0x100fe200078e0a03 */
[C---:B------:R-:W-:Y:S01]  /*2cf0*/  ISETP.GT.U32.AND P5, PT, R3.reuse, R52, PT ;  /* 0x000000340300720c */ /* 0x040fe20003fa4070 */
[--C-:B------:R-:W-:Y:S01]  /*2d00*/  @!P4 IMAD.IADD R50, R50, 0x1, -R3.reuse ;  /* 0x000000013232c824 */ /* 0x100fe200078e0a03 */
[----:B------:R-:W-:Y:S01]  /*2d10*/  ISETP.GT.U32.AND P4, PT, R3, R44, PT ;  /* 0x0000002c0300720c */ /* 0x000fe20003f84070 */
[----:B------:R-:W-:Y:S01]  /*2d20*/  @!P6 IMAD.IADD R48, R48, 0x1, -R3 ;  /* 0x000000013030e824 */ /* 0x000fe200078e0a03 */
[----:B------:R-:W-:Y:S01]  /*2d30*/  ISETP.GE.AND P6, PT, R57, RZ, PT ;  /* 0x000000ff3900720c */ /* 0x000fe20003fc6270 */
[----:B------:R-:W-:Y:S01]  /*2d40*/  IMAD R56, R3, R47, R56 ;  /* 0x0000002f03387224 */ /* 0x000fe200078e0238 */
[----:B------:R-:W-:Y:S01]  /*2d50*/  IABS R47, R45 ;  /* 0x0000002d002f7213 */ /* 0x000fe20000000000 */
[----:B------:R-:W-:-:S02]  /*2d60*/  IMAD.MOV.U32 R53, RZ, RZ, R46 ;  /* 0x000000ffff357224 */ /* 0x000fc400078e002e */
[----:B------:R-:W-:Y:S01]  /*2d70*/  IMAD.MOV.U32 R57, RZ, RZ, R50 ;  /* 0x000000ffff397224 */ /* 0x000fe200078e0032 */
[----:B------:R-:W-:Y:S01]  /*2d80*/  IABS R50, R58 ;  /* 0x0000003a00327213 */ /* 0x000fe20000000000 */
[----:B------:R-:W-:Y:S01]  /*2d90*/  @!P0 IMAD.MOV R53, RZ, RZ, -R53 ;  /* 0x000000ffff358224 */ /* 0x000fe200078e0a35 */
[C---:B------:R-:W-:Y:S01]  /*2da0*/  ISETP.GT.U32.AND P0, PT, R3.reuse, R54, PT ;  /* 0x000000360300720c */ /* 0x040fe20003f04070 */
[----:B------:R-:W-:Y:S01]  /*2db0*/  @!P3 IMAD.MOV R57, RZ, RZ, -R57 ;  /* 0x000000ffff39b224 */ /* 0x000fe200078e0a39 */
[----:B------:R-:W-:Y:S01]  /*2dc0*/  ISETP.GT.U32.AND P3, PT, R3, R56, PT ;  /* 0x000000380300720c */ /* 0x000fe20003f64070 */
[----:B------:R-:W-:Y:S02]  /*2dd0*/  IMAD.MOV.U32 R55, RZ, RZ, R48 ;  /* 0x000000ffff377224 */ /* 0x000fe400078e0030 */
[----:B------:R-:W-:Y:S01]  /*2de0*/  @!P5 IMAD.IADD R52, R52, 0x1, -R3 ;  /* 0x000000013434d824 */ /* 0x000fe200078e0a03 */
[----:B------:R-:W-:Y:S01]  /*2df0*/  ISETP.GE.AND P5, PT, R60, RZ, PT ;  /* 0x000000ff3c00720c */ /* 0x000fe20003fa6270 */
[----:B------:R-:W-:Y:S01]  /*2e00*/  @!P1 IMAD.MOV R55, RZ, RZ, -R55 ;  /* 0x000000ffff379224 */ /* 0x000fe200078e0a37 */
[----:B------:R-:W-:Y:S01]  /*2e10*/  ISETP.GE.AND P1, PT, R59, RZ, PT ;  /* 0x000000ff3b00720c */ /* 0x000fe20003f26270 */
[--C-:B------:R-:W-:Y:S01]  /*2e20*/  @!P4 IMAD.IADD R44, R44, 0x1, -R3.reuse ;  /* 0x000000012c2cc824 */ /* 0x100fe200078e0a03 */
[----:B------:R-:W-:Y:S01]  /*2e30*/  ISETP.GE.AND P4, PT, R58, RZ, PT ;  /* 0x000000ff3a00720c */ /* 0x000fe20003f86270 */
[----:B------:R-:W-:Y:S01]  /*2e40*/  IMAD.MOV.U32 R59, RZ, RZ, R52 ;  /* 0x000000ffff3b7224 */ /* 0x000fe200078e0034 */
[----:B------:R-:W-:Y:S01]  /*2e50*/  LOP3.LUT R52, R5, 0xc, RZ, 0xfc, !PT ;  /* 0x0000000c05347812 */ /* 0x000fe200078efcff */
[--C-:B------:R-:W-:Y:S01]  /*2e60*/  @!P0 IMAD.IADD R54, R54, 0x1, -R3.reuse ;  /* 0x0000000136368824 */ /* 0x100fe200078e0a03 */
[----:B------:R-:W-:Y:S01]  /*2e70*/  ISETP.GE.AND P0, PT, R45, RZ, PT ;  /* 0x000000ff2d00720c */ /* 0x000fe20003f06270 */
[----:B------:R-:W-:Y:S01]  /*2e80*/  @!P3 IMAD.IADD R56, R56, 0x1, -R3 ;  /* 0x000000013838b824 */ /* 0x000fe200078e0a03 */
[----:B------:R-:W-:Y:S01]  /*2e90*/  IABS R68, R52 ;  /* 0x0000003400447213 */ /* 0x000fe20000000000 */
[----:B------:R-:W-:Y:S01]  /*2ea0*/  @!P6 IMAD.MOV R59, RZ, RZ, -R59 ;  /* 0x000000ffff3be224 */ /* 0x000fe200078e0a3b */
[C---:B------:R-:W-:Y:S01]  /*2eb0*/  ISETP.GT.U32.AND P6, PT, R3.reuse, R44, PT ;  /* 0x0000002c0300720c */ /* 0x040fe20003fc4070 */
[----:B------:R-:W-:Y:S01]  /*2ec0*/  IMAD.HI.U32 R45, R6, R47, RZ ;  /* 0x0000002f062d7227 */ /* 0x000fe200078e00ff */
[----:B------:R-:W-:-:S03]  /*2ed0*/  ISETP.GT.U32.AND P3, PT, R3, R56, PT ;  /* 0x000000380300720c */ /* 0x000fc60003f64070 */
[----:B------:R-:W-:-:S04]  /*2ee0*/  IMAD.HI.U32 R46, R6, R50, RZ ;  /* 0x00000032062e7227 */ /* 0x000fc800078e00ff */
[----:B------:R-:W-:Y:S02]  /*2ef0*/  IMAD.MOV R48, RZ, RZ, -R45 ;  /* 0x000000ffff307224 */ /* 0x000fe400078e0a2d */
[----:B------:R-:W-:Y:S02]  /*2f00*/  IMAD.MOV R45, RZ, RZ, -R46 ;  /* 0x000000ffff2d7224 */ /* 0x000fe400078e0a2e */
[----:B------:R-:W-:Y:S01]  /*2f10*/  IMAD R46, R3, R48, R47 ;  /* 0x00000030032e7224 */ /* 0x000fe200078e022f */
[----:B------:R-:W-:Y:S01]  /*2f20*/  LOP3.LUT R47, R5, 0x12, RZ, 0xfc, !PT ;  /* 0x00000012052f7812 */ /* 0x000fe200078efcff */
[--C-:B------:R-:W-:Y:S02]  /*2f30*/  @!P6 IMAD.IADD R44, R44, 0x1, -R3.reuse ;  /* 0x000000012c2ce824 */ /* 0x100fe400078e0a03 */
[----:B------:R-:W-:Y:S01]  /*2f40*/  @!P3 IMAD.IADD R56, R56, 0x1, -R3 ;  /* 0x000000013838b824 */ /* 0x000fe200078e0a03 */
[C---:B------:R-:W-:Y:S01]  /*2f50*/  ISETP.GT.U32.AND P6, PT, R3.reuse, R46, PT ;  /* 0x0000002e0300720c */ /* 0x040fe20003fc4070 */
[----:B------:R-:W-:Y:S01]  /*2f60*/  IMAD R48, R3, R45, R50 ;  /* 0x0000002d03307224 */ /* 0x000fe200078e0232 */
[C---:B------:R-:W-:Y:S01]  /*2f70*/  LOP3.LUT R45, R5.reuse, 0x14, RZ, 0xfc, !PT ;  /* 0x00000014052d7812 */ /* 0x040fe200078efcff */
[----:B------:R-:W-:Y:S01]  /*2f80*/  IMAD.MOV.U32 R63, RZ, RZ, R56 ;  /* 0x000000ffff3f7224 */ /* 0x000fe200078e0038 */
[----:B------:R-:W-:Y:S01]  /*2f90*/  LOP3.LUT R50, R5, 0x10, RZ, 0xfc, !PT ;  /* 0x0000001005327812 */ /* 0x000fe200078efcff */
[----:B------:R-:W-:Y:S01]  /*2fa0*/  IMAD.MOV.U32 R61, RZ, RZ, R44 ;  /* 0x000000ffff3d7224 */ /* 0x000fe200078e002c */
[----:B------:R-:W-:Y:S01]  /*2fb0*/  IABS R58, R45 ;  /* 0x0000002d003a7213 */ /* 0x000fe20000000000 */
[----:B------:R-:W-:Y:S01]  /*2fc0*/  @!P5 IMAD.MOV R63, RZ, RZ, -R63 ;  /* 0x000000ffff3fd224 */ /* 0x000fe200078e0a3f */
[----:B------:R-:W-:Y:S01]  /*2fd0*/  ISETP.GT.U32.AND P5, PT, R3, R48, PT ;  /* 0x000000300300720c */ /* 0x000fe20003fa4070 */
[----:B------:R-:W-:Y:S01]  /*2fe0*/  @!P2 IMAD.MOV R54, RZ, RZ, -R54 ;  /* 0x000000ffff36a224 */ /* 0x000fe200078e0a36 */
[----:B------:R-:W-:Y:S01]  /*2ff0*/  IABS R60, R47 ;  /* 0x0000002f003c7213 */ /* 0x000fe20000000000 */
[----:B------:R-:W-:Y:S01]  /*3000*/  IMAD.HI.U32 R44, R6, R58, RZ ;  /* 0x0000003a062c7227 */ /* 0x000fe200078e00ff */
[----:B------:R-:W-:-:S02]  /*3010*/  ISETP.GE.AND P2, PT, R45, RZ, PT ;  /* 0x000000ff2d00720c */ /* 0x000fc40003f46270 */
[----:B------:R-:W-:Y:S01]  /*3020*/  IABS R62, R50 ;  /* 0x00000032003e7213 */ /* 0x000fe20000000000 */
[----:B------:R-:W-:Y:S01]  /*3030*/  @!P6 IMAD.IADD R46, R46, 0x1, -R3 ;  /* 0x000000012e2ee824 */ /* 0x000fe200078e0a03 */
[----:B------:R-:W-:Y:S01]  /*3040*/  ISETP.GE.AND P3, PT, R47, RZ, PT ;  /* 0x000000ff2f00720c */ /* 0x000fe20003f66270 */
[----:B------:R-:W-:Y:S01]  /*3050*/  IMAD.MOV R44, RZ, RZ, -R44 ;  /* 0x000000ffff2c7224 */ /* 0x000fe200078e0a2c */
[----:B------:R-:W-:Y:S01]  /*3060*/  IABS R56, R83 ;  /* 0x0000005300387213 */ /* 0x000fe20000000000 */
[----:B------:R-:W-:Y:S01]  /*3070*/  IMAD.HI.U32 R45, R6, R60, RZ ;  /* 0x0000003c062d7227 */ /* 0x000fe200078e00ff */
[----:B------:R-:W-:-:S03]  /*3080*/  ISETP.GT.U32.AND P6, PT, R3, R46, PT ;  /* 0x0000002e0300720c */ /* 0x000fc60003fc4070 */
[----:B------:R-:W-:Y:S02]  /*3090*/  @!P5 IMAD.IADD R48, R48, 0x1, -R3 ;  /* 0x000000013030d824 */ /* 0x000fe400078e0a03 */
[C---:B------:R-:W-:Y:S02]  /*30a0*/  IMAD R58, R3.reuse, R44, R58 ;  /* 0x0000002c033a7224 */ /* 0x040fe400078e023a */
[----:B------:R-:W-:Y:S01]  /*30b0*/  IMAD.MOV R45, RZ, RZ, -R45 ;  /* 0x000000ffff2d7224 */ /* 0x000fe200078e0a2d */
[----:B------:R-:W-:Y:S01]  /*30c0*/  ISETP.GT.U32.AND P5, PT, R3, R48, PT ;  /* 0x000000300300720c */ /* 0x000fe20003fa4070 */
[----:B------:R-:W-:-:S04]  /*30d0*/  IMAD.HI.U32 R44, R6, R62, RZ ;  /* 0x0000003e062c7227 */ /* 0x000fc800078e00ff */
[----:B------:R-:W-:Y:S01]  /*30e0*/  @!P6 IMAD.IADD R46, R46, 0x1, -R3 ;  /* 0x000000012e2ee824 */ /* 0x000fe200078e0a03 */
[C---:B------:R-:W-:Y:S01]  /*30f0*/  ISETP.GT.U32.AND P6, PT, R3.reuse, R58, PT ;  /* 0x0000003a0300720c */ /* 0x040fe20003fc4070 */
[C---:B------:R-:W-:Y:S02]  /*3100*/  IMAD R60, R3.reuse, R45, R60 ;  /* 0x0000002d033c7224 */ /* 0x040fe400078e023c */
[----:B------:R-:W-:Y:S02]  /*3110*/  IMAD.MOV R47, RZ, RZ, -R44 ;  /* 0x000000ffff2f7224 */ /* 0x000fe400078e0a2c */
[----:B------:R-:W-:Y:S02]  /*3120*/  IMAD.MOV.U32 R65, RZ, RZ, R46 ;  /* 0x000000ffff417224 */ /* 0x000fe400078e002e */
[C---:B------:R-:W-:Y:S02]  /*3130*/  IMAD R62, R3.reuse, R47, R62 ;  /* 0x0000002f033e7224 */ /* 0x040fe400078e023e */
[----:B------:R-:W-:Y:S01]  /*3140*/  @!P0 IMAD.MOV R65, RZ, RZ, -R65 ;  /* 0x000000ffff418224 */ /* 0x000fe200078e0a41 */
[C---:B------:R-:W-:Y:S01]  /*3150*/  ISETP.GT.U32.AND P0, PT, R3.reuse, R60, PT ;  /* 0x0000003c0300720c */ /* 0x040fe20003f04070 */
[----:B------:R-:W-:Y:S01]  /*3160*/  @!P5 IMAD.IADD R48, R48, 0x1, -R3 ;  /* 0x000000013030d824 */ /* 0x000fe200078e0a03 */
[----:B------:R-:W-:Y:S01]  /*3170*/  ISETP.GT.U32.AND P5, PT, R3, R62, PT ;  /* 0x0000003e0300720c */ /* 0x000fe20003fa4070 */
[----:B------:R-:W-:-:S04]  /*3180*/  IMAD.HI.U32 R44, R6, R70, RZ ;  /* 0x00000046062c7227 */ /* 0x000fc800078e00ff */
[----:B------:R-:W-:Y:S02]  /*3190*/  IMAD.MOV R44, RZ, RZ, -R44 ;  /* 0x000000ffff2c7224 */ /* 0x000fe400078e0a2c */
[--C-:B------:R-:W-:Y:S02]  /*31a0*/  @!P6 IMAD.IADD R58, R58, 0x1, -R3.reuse ;  /* 0x000000013a3ae824 */ /* 0x100fe400078e0a03 */
[C---:B------:R-:W-:Y:S02]  /*31b0*/  IMAD R70, R3.reuse, R44, R70 ;  /* 0x0000002c03467224 */ /* 0x040fe400078e0246 */
[--C-:B------:R-:W-:Y:S01]  /*31c0*/  @!P0 IMAD.IADD R60, R60, 0x1, -R3.reuse ;  /* 0x000000013c3c8824 */ /* 0x100fe200078e0a03 */
[C---:B------:R-:W-:Y:S01]  /*31d0*/  ISETP.GT.U32.AND P6, PT, R3.reuse, R58, PT ;  /* 0x0000003a0300720c */ /* 0x040fe20003fc4070 */
[----:B------:R-:W-:Y:S02]  /*31e0*/  @!P5 IMAD.IADD R62, R62, 0x1, -R3 ;  /* 0x000000013e3ed824 */ /* 0x000fe400078e0a03 */
[----:B------:R-:W-:Y:S01]  /*31f0*/  IMAD.HI.U32 R44, R6, R72, RZ ;  /* 0x00000048062c7227 */ /* 0x000fe200078e00ff */
[----:B------:R-:W-:-:S02]  /*3200*/  ISETP.GT.U32.AND P0, PT, R3, R60, PT ;  /* 0x0000003c0300720c */ /* 0x000fc40003f04070 */
[----:B------:R-:W-:Y:S01]  /*3210*/  ISETP.GT.U32.AND P5, PT, R3, R62, PT ;  /* 0x0000003e0300720c */ /* 0x000fe20003fa4070 */
[----:B------:R-:W-:Y:S02]  /*3220*/  IMAD.MOV R44, RZ, RZ, -R44 ;  /* 0x000000ffff2c7224 */ /* 0x000fe400078e0a2c */
[----:B------:R-:W-:-:S04]  /*3230*/  IMAD.HI.U32 R45, R6, R68, RZ ;  /* 0x00000044062d7227 */ /* 0x000fc800078e00ff */
[C---:B------:R-:W-:Y:S02]  /*3240*/  IMAD R72, R3.reuse, R44, R72 ;  /* 0x0000002c03487224 */ /* 0x040fe400078e0248 */
[----:B------:R-:W-:Y:S02]  /*3250*/  IMAD.MOV R45, RZ, RZ, -R45 ;  /* 0x000000ffff2d7224 */ /* 0x000fe400078e0a2d */
[--C-:B------:R-:W-:Y:S01]  /*3260*/  @!P0 IMAD.IADD R60, R60, 0x1, -R3.reuse ;  /* 0x000000013c3c8824 */ /* 0x100fe200078e0a03 */
[C---:B------:R-:W-:Y:S01]  /*3270*/  ISETP.GT.U32.AND P0, PT, R3.reuse, R70, PT ;  /* 0x000000460300720c */ /* 0x040fe20003f04070 */
[----:B------:R-:W-:Y:S01]  /*3280*/  @!P5 IMAD.IADD R62, R62, 0x1, -R3 ;  /* 0x000000013e3ed824 */ /* 0x000fe200078e0a03 */
[C---:B------:R-:W-:Y:S01]  /*3290*/  ISETP.GT.U32.AND P5, PT, R3.reuse, R72, PT ;  /* 0x000000480300720c */ /* 0x040fe20003fa4070 */
[----:B------:R-:W-:Y:S02]  /*32a0*/  IMAD R68, R3, R45, R68 ;  /* 0x0000002d03447224 */ /* 0x000fe400078e0244 */
[----:B------:R-:W-:-:S04]  /*32b0*/  IMAD.HI.U32 R45, R6, R76, RZ ;  /* 0x0000004c062d7227 */ /* 0x000fc800078e00ff */
[----:B------:R-:W-:-:S04]  /*32c0*/  IMAD.HI.U32 R46, R6, R78, RZ ;  /* 0x0000004e062e7227 */ /* 0x000fc800078e00ff */
[--C-:B------:R-:W-:Y:S02]  /*32d0*/  @!P0 IMAD.IADD R70, R70, 0x1, -R3.reuse ;  /* 0x0000000146468824 */ /* 0x100fe400078e0a03 */
[----:B------:R-:W-:Y:S02]  /*32e0*/  @!P5 IMAD.IADD R72, R72, 0x1, -R3 ;  /* 0x000000014848d824 */ /* 0x000fe400078e0a03 */
[----:B------:R-:W-:Y:S01]  /*32f0*/  IMAD.MOV R45, RZ, RZ, -R45 ;  /* 0x000000ffff2d7224 */ /* 0x000fe200078e0a2d */
[----:B------:R-:W-:Y:S01]  /*3300*/  ISETP.GT.U32.AND P5, PT, R3, R70, PT ;  /* 0x000000460300720c */ /* 0x000fe20003fa4070 */
[----:B------:R-:W-:Y:S02]  /*3310*/  IMAD.MOV R46, RZ, RZ, -R46 ;  /* 0x000000ffff2e7224 */ /* 0x000fe400078e0a2e */
[----:B------:R-:W-:-:S04]  /*3320*/  IMAD.HI.U32 R44, R6, R74, RZ ;  /* 0x0000004a062c7227 */ /* 0x000fc800078e00ff */
[--C-:B------:R-:W-:Y:S01]  /*3330*/  @!P6 IMAD.IADD R58, R58, 0x1, -R3.reuse ;  /* 0x000000013a3ae824 */ /* 0x100fe200078e0a03 */
[C---:B------:R-:W-:Y:S01]  /*3340*/  ISETP.GT.U32.AND P6, PT, R3.reuse, R68, PT ;  /* 0x000000440300720c */ /* 0x040fe20003fc4070 */
[C---:B------:R-:W-:Y:S02]  /*3350*/  IMAD R76, R3.reuse, R45, R76 ;  /* 0x0000002d034c7224 */ /* 0x040fe400078e024c */
[C---:B------:R-:W-:Y:S01]  /*3360*/  IMAD R78, R3.reuse, R46, R78 ;  /* 0x0000002e034e7224 */ /* 0x040fe200078e024e */
[----:B------:R-:W-:Y:S01]  /*3370*/  IABS R46, R77 ;  /* 0x0000004d002e7213 */ /* 0x000fe20000000000 */
[----:B------:R-:W-:Y:S02]  /*3380*/  IMAD.MOV R44, RZ, RZ, -R44 ;  /* 0x000000ffff2c7224 */ /* 0x000fe400078e0a2c */
[----:B------:R-:W-:Y:S01]  /*3390*/  @!P5 IMAD.IADD R70, R70, 0x1, -R3 ;  /* 0x000000014646d824 */ /* 0x000fe200078e0a03 */
[C---:B------:R-:W-:Y:S01]  /*33a0*/  ISETP.GT.U32.AND P5, PT, R3.reuse, R76, PT ;  /* 0x0000004c0300720c */ /* 0x040fe20003fa4070 */
[----:B------:R-:W-:-:S02]  /*33b0*/  IMAD R74, R3, R44, R74 ;  /* 0x0000002c034a7224 */ /* 0x000fc400078e024a */
[----:B------:R-:W-:-:S04]  /*33c0*/  IMAD.HI.U32 R44, R6, R46, RZ ;  /* 0x0000002e062c7227 */ /* 0x000fc800078e00ff */
[----:B------:R-:W-:Y:S02]  /*33d0*/  IMAD.MOV R44, RZ, RZ, -R44 ;  /* 0x000000ffff2c7224 */ /* 0x000fe400078e0a2c */
[----:B------:R-:W-:Y:S01]  /*33e0*/  @!P6 IMAD.IADD R68, R68, 0x1, -R3 ;  /* 0x000000014444e824 */ /* 0x000fe200078e0a03 */
[----:B------:R-:W-:Y:S01]  /*33f0*/  ISETP.GE.AND P6, PT, R52, RZ, PT ;  /* 0x000000ff3400720c */ /* 0x000fe20003fc6270 */
[----:B------:R-:W-:Y:S01]  /*3400*/  IMAD.MOV.U32 R67, RZ, RZ, R48 ;  /* 0x000000ffff437224 */ /* 0x000fe200078e0030 */
[----:B------:R-:W-:Y:S01]  /*3410*/  IABS R48, R79 ;  /* 0x0000004f00307213 */ /* 0x000fe20000000000 */
[C---:B------:R-:W-:Y:S01]  /*3420*/  IMAD R44, R3.reuse, R44, R46 ;  /* 0x0000002c032c7224 */ /* 0x040fe200078e022e */
[C---:B------:R-:W-:Y:S01]  /*3430*/  ISETP.GT.U32.AND P0, PT, R3.reuse, R68, PT ;  /* 0x000000440300720c */ /* 0x040fe20003f04070 */
[----:B------:R-:W-:Y:S01]  /*3440*/  @!P1 IMAD.MOV R61, RZ, RZ, -R61 ;  /* 0x000000ffff3d9224 */ /* 0x000fe200078e0a3d */
[----:B------:R-:W-:Y:S01]  /*3450*/  ISETP.GE.AND P1, PT, R50, RZ, PT ;  /* 0x000000ff3200720c */ /* 0x000fe20003f26270 */
[----:B------:R-:W-:Y:S01]  /*3460*/  @!P5 IMAD.IADD R76, R76, 0x1, -R3 ;  /* 0x000000014c4cd824 */ /* 0x000fe200078e0a03 */
[----:B------:R-:W-:Y:S01]  /*3470*/  IABS R50, R81 ;  /* 0x0000005100327213 */ /* 0x000fe20000000000 */
[----:B------:R-:W-:Y:S01]  /*3480*/  IMAD.HI.U32 R45, R6, R48, RZ ;  /* 0x00000030062d7227 */ /* 0x000fe200078e00ff */
[----:B------:R-:W-:-:S03]  /*3490*/  ISETP.GT.U32.AND P5, PT, R3, R44, PT ;  /* 0x0000002c0300720c */ /* 0x000fc60003fa4070 */
[----:B------:R-:W-:Y:S01]  /*34a0*/  @!P4 IMAD.MOV R67, RZ, RZ, -R67 ;  /* 0x000000ffff43c224 */ /* 0x000fe200078e0a43 */
[----:B------:R-:W-:Y:S01]  /*34b0*/  ISETP.GT.U32.AND P4, PT, R3, R72, PT ;  /* 0x000000480300720c */ /* 0x000fe20003f84070 */
[----:B------:R-:W-:-:S04]  /*34c0*/  IMAD.HI.U32 R46, R6, R50, RZ ;  /* 0x00000032062e7227 */ /* 0x000fc800078e00ff */
[----:B------:R-:W-:Y:S02]  /*34d0*/  IMAD.MOV R45, RZ, RZ, -R45 ;  /* 0x000000ffff2d7224 */ /* 0x000fe400078e0a2d */
[----:B------:R-:W-:Y:S02]  /*34e0*/  IMAD.MOV R52, RZ, RZ, -R46 ;  /* 0x000000ffff347224 */ /* 0x000fe400078e0a2e */
[C---:B------:R-:W-:Y:S02]  /*34f0*/  IMAD R46, R3.reuse, R45, R48 ;  /* 0x0000002d032e7224 */ /* 0x040fe400078e0230 */
[--C-:B------:R-:W-:Y:S01]  /*3500*/  @!P0 IMAD.IADD R68, R68, 0x1, -R3.reuse ;  /* 0x0000000144448824 */ /* 0x100fe200078e0a03 */
[C---:B------:R-:W-:Y:S01]  /*3510*/  ISETP.GT.U32.AND P0, PT, R3.reuse, R74, PT ;  /* 0x0000004a0300720c */ /* 0x040fe20003f04070 */
[--C-:B------:R-:W-:Y:S01]  /*3520*/  @!P5 IMAD.IADD R44, R44, 0x1, -R3.reuse ;  /* 0x000000012c2cd824 */ /* 0x100fe200078e0a03 */
[C---:B------:R-:W-:Y:S01]  /*3530*/  ISETP.GT.U32.AND P5, PT, R3.reuse, R46, PT ;  /* 0x0000002e0300720c */ /* 0x040fe20003fa4070 */
[----:B------:R-:W-:Y:S01]  /*3540*/  @!P4 IMAD.IADD R72, R72, 0x1, -R3 ;  /* 0x000000014848c824 */ /* 0x000fe200078e0a03 */
[C---:B------:R-:W-:Y:S01]  /*3550*/  ISETP.GT.U32.AND P4, PT, R3.reuse, R78, PT ;  /* 0x0000004e0300720c */ /* 0x040fe20003f84070 */
[----:B------:R-:W-:-:S02]  /*3560*/  IMAD R48, R3, R52, R50 ;  /* 0x0000003403307224 */ /* 0x000fc400078e0232 */
[----:B------:R-:W-:-:S04]  /*3570*/  IMAD.HI.U32 R47, R6, R56, RZ ;  /* 0x00000038062f7227 */ /* 0x000fc800078e00ff */
[----:B------:R-:W-:Y:S02]  /*3580*/  IMAD.MOV R47, RZ, RZ, -R47 ;  /* 0x000000ffff2f7224 */ /* 0x000fe400078e0a2f */
[--C-:B------:R-:W-:Y:S01]  /*3590*/  @!P0 IMAD.IADD R74, R74, 0x1, -R3.reuse ;  /* 0x000000014a4a8824 */ /* 0x100fe200078e0a03 */
[----:B------:R-:W-:Y:S01]  /*35a0*/  ISETP.GE.AND P0, PT, R66, RZ, PT ;  /* 0x000000ff4200720c */ /* 0x000fe20003f06270 */
[--C-:B------:R-:W-:Y:S01]  /*35b0*/  @!P5 IMAD.IADD R46, R46, 0x1, -R3.reuse ;  /* 0x000000012e2ed824 */ /* 0x100fe200078e0a03 */
[----:B------:R-:W-:Y:S01]  /*35c0*/  ISETP.GT.U32.AND P5, PT, R3, R48, PT ;  /* 0x000000300300720c */ /* 0x000fe20003fa4070 */
[----:B------:R-:W-:Y:S01]  /*35d0*/  @!P4 IMAD.IADD R78, R78, 0x1, -R3 ;  /* 0x000000014e4ec824 */ /* 0x000fe200078e0a03 */
[----:B------:R-:W-:Y:S01]  /*35e0*/  IABS R66, R85 ;  /* 0x0000005500427213 */ /* 0x000fe20000000000 */
[----:B------:R-:W-:Y:S01]  /*35f0*/  @!P2 IMAD.MOV R58, RZ, RZ, -R58 ;  /* 0x000000ffff3aa224 */ /* 0x000fe200078e0a3a */
[----:B------:R-:W-:Y:S01]  /*3600*/  ISETP.GE.AND P4, PT, R69, RZ, PT ;  /* 0x000000ff4500720c */ /* 0x000fe20003f86270 */
[----:B------:R-:W-:Y:S01]  /*3610*/  @!P3 IMAD.MOV R60, RZ, RZ, -R60 ;  /* 0x000000ffff3cb224 */ /* 0x000fe200078e0a3c */
[----:B------:R-:W-:Y:S01]  /*3620*/  IABS R69, R86 ;  /* 0x0000005600457213 */ /* 0x000fe20000000000 */
[----:B------:R-:W-:Y:S01]  /*3630*/  IMAD.HI.U32 R45, R6, R66, RZ ;  /* 0x00000042062d7227 */ /* 0x000fe200078e00ff */
[----:B------:R-:W-:-:S02]  /*3640*/  ISETP.GT.U32.AND P2, PT, R3, R74, PT ;  /* 0x0000004a0300720c */ /* 0x000fc40003f44070 */
[C---:B------:R-:W-:Y:S01]  /*3650*/  ISETP.GT.U32.AND P3, PT, R3.reuse, R76, PT ;  /* 0x0000004c0300720c */ /* 0x040fe20003f64070 */
[C---:B------:R-:W-:Y:S02]  /*3660*/  IMAD R50, R3.reuse, R47, R56 ;  /* 0x0000002f03327224 */ /* 0x040fe400078e0238 */
[----:B------:R-:W-:Y:S01]  /*3670*/  @!P1 IMAD.MOV R62, RZ, RZ, -R62 ;  /* 0x000000ffff3e9224 */ /* 0x000fe200078e0a3e */
[----:B------:R-:W-:Y:S01]  /*3680*/  ISETP.GT.U32.AND P1, PT, R3, R78, PT ;  /* 0x0000004e0300720c */ /* 0x000fe20003f24070 */
[----:B------:R-:W-:-:S04]  /*3690*/  IMAD.HI.U32 R47, R6, R69, RZ ;  /* 0x00000045062f7227 */ /* 0x000fc800078e00ff */
[----:B------:R-:W-:-:S04]  /*36a0*/  IMAD.HI.U32 R52, R6, R71, RZ ;  /* 0x0000004706347227 */ /* 0x000fc800078e00ff */
[----:B------:R-:W-:Y:S02]  /*36b0*/  IMAD.MOV R45, RZ, RZ, -R45 ;  /* 0x000000ffff2d7224 */ /* 0x000fe400078e0a2d */
[----:B------:R-:W-:-:S04]  /*36c0*/  IMAD.HI.U32 R56, R6, R73, RZ ;  /* 0x0000004906387227 */ /* 0x000fc800078e00ff */
[----:B------:R-:W-:Y:S02]  /*36d0*/  IMAD.MOV R80, RZ, RZ, -R47 ;  /* 0x000000ffff507224 */ /* 0x000fe400078e0a2f */
[----:B------:R-:W-:Y:S02]  /*36e0*/  IMAD.MOV R82, RZ, RZ, -R52 ;  /* 0x000000ffff527224 */ /* 0x000fe400078e0a34 */
[----:B------:R-:W-:Y:S01]  /*36f0*/  @!P5 IMAD.IADD R48, R48, 0x1, -R3 ;  /* 0x000000013030d824 */ /* 0x000fe200078e0a03 */
[C---:B------:R-:W-:Y:S01]  /*3700*/  ISETP.GT.U32.AND P5, PT, R3.reuse, R44, PT ;  /* 0x0000002c0300720c */ /* 0x040fe20003fa4070 */
[----:B------:R-:W-:Y:S02]  /*3710*/  IMAD R52, R3, R45, R66 ;  /* 0x0000002d03347224 */ /* 0x000fe400078e0242 */
[----:B------:R-:W-:-:S04]  /*3720*/  IMAD.HI.U32 R45, R6, R75, RZ ;  /* 0x0000004b062d7227 */ /* 0x000fc800078e00ff */
[----:B------:R-:W-:Y:S02]  /*3730*/  IMAD.MOV R84, RZ, RZ, -R56 ;  /* 0x000000ffff547224 */ /* 0x000fe400078e0a38 */
[C---:B------:R-:W-:Y:S02]  /*3740*/  IMAD R6, R3.reuse, R80, R69 ;  /* 0x0000005003067224 */ /* 0x040fe400078e0245 */
[----:B------:R-:W-:Y:S01]  /*3750*/  @!P6 IMAD.MOV R68, RZ, RZ, -R68 ;  /* 0x000000ffff44e224 */ /* 0x000fe200078e0a44 */
[C---:B------:R-:W-:Y:S01]  /*3760*/  ISETP.GT.U32.AND P6, PT, R3.reuse, R48, PT ;  /* 0x000000300300720c */ /* 0x040fe20003fc4070 */
[C---:B------:R-:W-:Y:S02]  /*3770*/  IMAD R56, R3.reuse, R82, R71 ;  /* 0x0000005203387224 */ /* 0x040fe400078e0247 */
[--C-:B------:R-:W-:Y:S01]  /*3780*/  @!P2 IMAD.IADD R74, R74, 0x1, -R3.reuse ;  /* 0x000000014a4aa824 */ /* 0x100fe200078e0a03 */
[C---:B------:R-:W-:Y:S01]  /*3790*/  ISETP.GT.U32.AND P2, PT, R3.reuse, R52, PT ;  /* 0x000000340300720c */ /* 0x040fe20003f44070 */
[--C-:B------:R-:W-:Y:S01]  /*37a0*/  @!P3 IMAD.IADD R76, R76, 0x1, -R3.reuse ;  /* 0x000000014c4cb824 */ /* 0x100fe200078e0a03 */
[C---:B------:R-:W-:Y:S01]  /*37b0*/  ISETP.GT.U32.AND P3, PT, R3.reuse, R6, PT ;  /* 0x000000060300720c */ /* 0x040fe20003f64070 */
[----:B------:R-:W-:Y:S01]  /*37c0*/  @!P1 IMAD.IADD R78, R78, 0x1, -R3 ;  /* 0x000000014e4e9824 */ /* 0x000fe200078e0a03 */
[C---:B------:R-:W-:Y:S01]  /*37d0*/  ISETP.GT.U32.AND P1, PT, R3.reuse, R56, PT ;  /* 0x000000380300720c */ /* 0x040fe20003f24070 */
[----:B------:R-:W-:Y:S01]  /*37e0*/  IMAD.MOV R80, RZ, RZ, -R45 ;  /* 0x000000ffff507224 */ /* 0x000fe200078e0a2d */
[----:B------:R-:W-:Y:S01]  /*37f0*/  SHF.R.S32.HI R45, RZ, 0x1f, R12 ;  /* 0x0000001fff2d7819 */ /* 0x000fe2000001140c */
[----:B------:R-:W-:Y:S01]  /*3800*/  @!P0 IMAD.MOV R70, RZ, RZ, -R70 ;  /* 0x000000ffff468224 */ /* 0x000fe200078e0a46 */
[C---:B------:R-:W-:Y:S01]  /*3810*/  ISETP.GT.U32.AND P0, PT, R3.reuse, R46, PT ;  /* 0x0000002e0300720c */ /* 0x040fe20003f04070 */
[----:B------:R-:W-:Y:S01]  /*3820*/  IMAD R66, R3, R84, R73 ;  /* 0x0000005403427224 */ /* 0x000fe200078e0249 */
[----:B------:R-:W-:Y:S01]  /*3830*/  LEA.HI R12, R45, R12, RZ, 0x6 ;  /* 0x0000000c2d0c7211 */ /* 0x000fe200078f30ff */
[----:B------:R-:W-:-:S02]  /*3840*/  IMAD R80, R3, R80, R75 ;  /* 0x0000005003507224 */ /* 0x000fc400078e024b */
[--C-:B------:R-:W-:Y:S01]  /*3850*/  @!P5 IMAD.IADD R44, R44, 0x1, -R3.reuse ;  /* 0x000000012c2cd824 */ /* 0x100fe200078e0a03 */
[C---:B------:R-:W-:Y:S01]  /*3860*/  ISETP.GT.U32.AND P5, PT, R3.reuse, R66, PT ;  /* 0x000000420300720c */ /* 0x040fe20003fa4070 */
[--C-:B------:R-:W-:Y:S01]  /*3870*/  @!P6 IMAD.IADD R48, R48, 0x1, -R3.reuse ;  /* 0x000000013030e824 */ /* 0x100fe200078e0a03 */
[----:B------:R-:W-:Y:S01]  /*3880*/  ISETP.GT.U32.AND P6, PT, R3, R80, PT ;  /* 0x000000500300720c */ /* 0x000fe20003fc4070 */
[--C-:B------:R-:W-:Y:S01]  /*3890*/  @!P2 IMAD.IADD R52, R52, 0x1, -R3.reuse ;  /* 0x000000013434a824 */ /* 0x100fe200078e0a03 */
[----:B------:R-:W-:Y:S01]  /*38a0*/  ISETP.GE.AND P2, PT, R89, RZ, PT ;  /* 0x000000ff5900720c */ /* 0x000fe20003f46270 */
[--C-:B------:R-:W-:Y:S01]  /*38b0*/  @!P3 IMAD.IADD R6, R6, 0x1, -R3.reuse ;  /* 0x000000010606b824 */ /* 0x100fe200078e0a03 */
[----:B------:R-:W-:Y:S01]  /*38c0*/  ISETP.GE.AND P3, PT, R79, RZ, PT ;  /* 0x000000ff4f00720c */ /* 0x000fe20003f66270 */
[--C-:B------:R-:W-:Y:S01]  /*38d0*/  @!P1 IMAD.IADD R56, R56, 0x1, -R3.reuse ;  /* 0x0000000138389824 */ /* 0x100fe200078e0a03 */
[----:B------:R-:W-:Y:S01]  /*38e0*/  ISETP.GE.AND P1, PT, R90, RZ, PT ;  /* 0x000000ff5a00720c */ /* 0x000fe20003f26270 */
[--C-:B------:R-:W-:Y:S01]  /*38f0*/  @!P0 IMAD.IADD R46, R46, 0x1, -R3.reuse ;  /* 0x000000012e2e8824 */ /* 0x100fe200078e0a03 */
[----:B------:R-:W-:Y:S01]  /*3900*/  ISETP.GE.AND P0, PT, R77, RZ, PT ;  /* 0x000000ff4d00720c */ /* 0x000fe20003f06270 */
[----:B------:R-:W-:Y:S01]  /*3910*/  @!P4 IMAD.MOV R72, RZ, RZ, -R72 ;  /* 0x000000ffff48c224 */ /* 0x000fe200078e0a48 */
[----:B------:R-:W-:Y:S01]  /*3920*/  ISETP.GT.U32.AND P4, PT, R3, R50, PT ;  /* 0x000000320300720c */ /* 0x000fe20003f84070 */
[--C-:B------:R-:W-:Y:S01]  /*3930*/  @!P5 IMAD.IADD R66, R66, 0x1, -R3.reuse ;  /* 0x000000014242d824 */ /* 0x100fe200078e0a03 */
[----:B------:R-:W-:Y:S01]  /*3940*/  ISETP.GE.AND P5, PT, R81, RZ, PT ;  /* 0x000000ff5100720c */ /* 0x000fe20003fa6270 */
[----:B------:R-:W-:Y:S01]  /*3950*/  @!P6 IMAD.IADD R80, R80, 0x1, -R3 ;  /* 0x000000015050e824 */ /* 0x000fe200078e0a03 */
[----:B------:R-:W-:Y:S01]  /*3960*/  CS2R R90, SRZ ;  /* 0x00000000005a7805 */ /* 0x000fe2000001ff00 */
[----:B------:R-:W-:Y:S01]  /*3970*/  IMAD.MOV.U32 R47, RZ, RZ, R46 ;  /* 0x000000ffff2f7224 */ /* 0x000fe200078e002e */
[C---:B------:R-:W-:Y:S01]  /*3980*/  ISETP.GT.U32.AND P6, PT, R3.reuse, R66, PT ;  /* 0x000000420300720c */ /* 0x040fe20003fc4070 */
[----:B------:R-:W-:Y:S01]  /*3990*/  @!P2 IMAD.MOV R76, RZ, RZ, -R76 ;  /* 0x000000ffff4ca224 */ /* 0x000fe200078e0a4c */
[C---:B------:R-:W-:Y:S01]  /*39a0*/  ISETP.GT.U32.AND P2, PT, R3.reuse, R52, PT ;  /* 0x000000340300720c */ /* 0x040fe20003f44070 */
[----:B------:R-:W-:Y:S01]  /*39b0*/  @!P3 IMAD.MOV R47, RZ, RZ, -R47 ;  /* 0x000000ffff2fb224 */ /* 0x000fe200078e0a2f */
[C---:B------:R-:W-:Y:S01]  /*39c0*/  ISETP.GT.U32.AND P3, PT, R3.reuse, R80, PT ;  /* 0x000000500300720c */ /* 0x040fe20003f64070 */
[----:B------:R-:W-:Y:S01]  /*39d0*/  @!P1 IMAD.MOV R78, RZ, RZ, -R78 ;  /* 0x000000ffff4e9224 */ /* 0x000fe200078e0a4e */
[C---:B------:R-:W-:Y:S01]  /*39e0*/  ISETP.GT.U32.AND P1, PT, R3.reuse, R6, PT ;  /* 0x000000060300720c */ /* 0x040fe20003f24070 */
[----:B------:R-:W-:Y:S01]  /*39f0*/  @!P0 IMAD.MOV R44, RZ, RZ, -R44 ;  /* 0x000000ffff2c8224 */ /* 0x000fe200078e0a2c */
[----:B------:R-:W-:Y:S01]  /*3a00*/  ISETP.GT.U32.AND P0, PT, R3, R56, PT ;  /* 0x000000380300720c */ /* 0x000fe20003f04070 */
[--C-:B------:R-:W-:Y:S01]  /*3a10*/  @!P4 IMAD.IADD R50, R50, 0x1, -R3.reuse ;  /* 0x000000013232c824 */ /* 0x100fe200078e0a03 */
[----:B------:R-:W-:Y:S01]  /*3a20*/  ISETP.GE.AND P4, PT, R88, RZ, PT ;  /* 0x000000ff5800720c */ /* 0x000fe20003f86270 */
[----:B------:R-:W-:Y:S01]  /*3a30*/  IMAD R0, R0, UR4, RZ ;  /* 0x0000000400007c24 */ /* 0x000fe2000f8e02ff */
[----:B------:R-:W-:Y:S01]  /*3a40*/  LOP3.LUT R46, RZ, R49, RZ, 0x33, !PT ;  /* 0x00000031ff2e7212 */ /* 0x000fe200078e33ff */
[--C-:B------:R-:W-:Y:S01]  /*3a50*/  @!P6 IMAD.IADD R66, R66, 0x1, -R3.reuse ;  /* 0x000000014242e824 */ /* 0x100fe200078e0a03 */
[----:B------:R-:W-:Y:S01]  /*3a60*/  ISETP.GE.AND P6, PT, R5, RZ, PT ;  /* 0x000000ff0500720c */ /* 0x000fe20003fc6270 */
[--C-:B------:R-:W-:Y:S01]  /*3a70*/  @!P2 IMAD.IADD R52, R52, 0x1, -R3.reuse ;  /* 0x000000013434a824 */ /* 0x100fe200078e0a03 */
[----:B------:R-:W-:Y:S01]  /*3a80*/  ISETP.GE.AND P2, PT, R86, RZ, PT ;  /* 0x000000ff5600720c */ /* 0x000fe20003f46270 */
[--C-:B------:R-:W-:Y:S01]  /*3a90*/  @!P3 IMAD.IADD R80, R80, 0x1, -R3.reuse ;  /* 0x000000015050b824 */ /* 0x100fe200078e0a03 */
[----:B------:R-:W-:Y:S01]  /*3aa0*/  ISETP.NE.AND P3, PT, R49, RZ, PT ;  /* 0x000000ff3100720c */ /* 0x000fe20003f65270 */
[--C-:B------:R-:W-:Y:S01]  /*3ab0*/  @!P1 IMAD.IADD R6, R6, 0x1, -R3.reuse ;  /* 0x0000000106069824 */ /* 0x100fe200078e0a03 */
[----:B------:R-:W-:Y:S01]  /*3ac0*/  ISETP.GE.AND P1, PT, R87, RZ, PT ;  /* 0x000000ff5700720c */ /* 0x000fe20003f26270 */
[----:B------:R-:W-:Y:S01]  /*3ad0*/  @!P0 IMAD.IADD R56, R56, 0x1, -R3 ;  /* 0x0000000138388824 */ /* 0x000fe200078e0a03 */
[----:B------:R-:W-:Y:S01]  /*3ae0*/  ISETP.GE.AND P0, PT, R64, RZ, PT ;  /* 0x000000ff4000720c */ /* 0x000fe20003f06270 */
[----:B------:R-:W-:Y:S01]  /*3af0*/  @!P4 IMAD.MOV R74, RZ, RZ, -R74 ;  /* 0x000000ffff4ac224 */ /* 0x000fe200078e0a4a */
[C---:B------:R-:W-:Y:S01]  /*3b00*/  SEL R7, R46.reuse, R7, !P3 ;  /* 0x000000072e077207 */ /* 0x040fe20005800000 */
[----:B------:R-:W-:Y:S01]  /*3b10*/  ULDC UR4, c[0x0][0x240] ;  /* 0x0000900000047ab9 */ /* 0x000fe20000000800 */
[----:B------:R-:W-:Y:S01]  /*3b20*/  ISETP.GT.U32.AND P4, PT, R3, R50, PT ;  /* 0x000000320300720c */ /* 0x000fe20003f84070 */
[----:B------:R-:W-:Y:S01]  /*3b30*/  @!P5 IMAD.MOV R48, RZ, RZ, -R48 ;  /* 0x000000ffff30d224 */ /* 0x000fe200078e0a30 */
[C---:B------:R-:W-:Y:S01]  /*3b40*/  SEL R8, R46.reuse, R8, !P3 ;  /* 0x000000082e087207 */ /* 0x040fe20005800000 */
[----:B------:R-:W-:Y:S01]  /*3b50*/  IMAD R7, R7, UR4, RZ ;  /* 0x0000000407077c24 */ /* 0x000fe2000f8e02ff */
[C---:B------:R-:W-:Y:S01]  /*3b60*/  SEL R10, R46.reuse, R10, !P3 ;  /* 0x0000000a2e0a7207 */ /* 0x040fe20005800000 */
[----:B------:R-:W-:Y:S01]  /*3b70*/  @!P2 IMAD.MOV R6, RZ, RZ, -R6 ;  /* 0x000000ffff06a224 */ /* 0x000fe200078e0a06 */
[----:B------:R-:W-:Y:S01]  /*3b80*/  SEL R13, R46, R13, !P3 ;  /* 0x0000000d2e0d7207 */ /* 0x000fe20005800000 */
[----:B------:R-:W-:Y:S01]  /*3b90*/  IMAD R8, R8, UR4, RZ ;  /* 0x0000000408087c24 */ /* 0x000fe2000f8e02ff */
[C---:B------:R-:W-:Y:S01]  /*3ba0*/  SEL R14, R46.reuse, R14, !P3 ;  /* 0x0000000e2e0e7207 */ /* 0x040fe20005800000 */
[----:B------:R-:W-:Y:S01]  /*3bb0*/  @!P6 IMAD.MOV R80, RZ, RZ, -R80 ;  /* 0x000000ffff50e224 */ /* 0x000fe200078e0a50 */
[----:B------:R-:W-:Y:S01]  /*3bc0*/  SEL R47, R46, R47, !P3 ;  /* 0x0000002f2e2f7207 */ /* 0x000fe20005800000 */
[----:B------:R-:W-:Y:S01]  /*3bd0*/  IMAD R215, R10, UR4, RZ ;  /* 0x000000040ad77c24 */ /* 0x000fe2000f8e02ff */
[C---:B------:R-:W-:Y:S01]  /*3be0*/  SEL R9, R46.reuse, R9, !P3 ;  /* 0x000000092e097207 */ /* 0x040fe20005800000 */
[----:B------:R-:W-:Y:S01]  /*3bf0*/  IMAD R223, R13, UR4, RZ ;  /* 0x000000040ddf7c24 */ /* 0x000fe2000f8e02ff */
[----:B------:R-:W-:Y:S01]  /*3c00*/  ISETP.GE.AND P5, PT, R83, RZ, PT ;  /* 0x000000ff5300720c */ /* 0x000fe20003fa6270 */
[----:B------:R-:W-:Y:S01]  /*3c10*/  @!P1 IMAD.MOV R56, RZ, RZ, -R56 ;  /* 0x000000ffff389224 */ /* 0x000fe200078e0a38 */
[----:B------:R-:W-:Y:S01]  /*3c20*/  SEL R16, R46, R16, !P3 ;  /* 0x000000102e107207 */ /* 0x000fe20005800000 */
[----:B------:R-:W-:Y:S01]  /*3c30*/  IMAD R227, R14, UR4, RZ ;  /* 0x000000040ee37c24 */ /* 0x000fe2000f8e02ff */
[C---:B------:R-:W-:Y:S01]  /*3c40*/  SEL R20, R46.reuse, R20, !P3 ;  /* 0x000000142e147207 */ /* 0x040fe20005800000 */
[----:B------:R-:W-:Y:S01]  /*3c50*/  @!P0 IMAD.MOV R66, RZ, RZ, -R66 ;  /* 0x000000ffff428224 */ /* 0x000fe200078e0a42 */
[----:B------:R-:W-:Y:S01]  /*3c60*/  SEL R5, R46, R43, !P3 ;  /* 0x0000002b2e057207 */ /* 0x000fe20005800000 */
[----:B------:R-:W-:Y:S01]  /*3c70*/  IMAD R47, R47, UR4, RZ ;  /* 0x000000042f2f7c24 */ /* 0x000fe2000f8e02ff */
[----:B------:R-:W-:Y:S01]  /*3c80*/  SHF.R.S32.HI R10, RZ, 0x1f, R7 ;  /* 0x0000001fff0a7819 */ /* 0x000fe20000011407 */
[----:B------:R-:W-:Y:S01]  /*3c90*/  IMAD R9, R9, UR4, RZ ;  /* 0x0000000409097c24 */ /* 0x000fe2000f8e02ff */
[----:B------:R-:W-:Y:S01]  /*3ca0*/  IADD3 R13, P6, R7, UR8, RZ ;  /* 0x00000008070d7c10 */ /* 0x000fe2000ffde0ff */
[----:B------:R-:W-:Y:S01]  /*3cb0*/  @!P4 IMAD.IADD R50, R50, 0x1, -R3 ;  /* 0x000000013232c824 */ /* 0x000fe200078e0a03 */
[----:B------:R-:W-:Y:S01]  /*3cc0*/  SEL R43, R46, R6, !P3 ;  /* 0x000000062e2b7207 */ /* 0x000fe20005800000 */
[----:B------:R-:W-:Y:S01]  /*3cd0*/  IMAD R49, R16, UR4, RZ ;  /* 0x0000000410317c24 */ /* 0x000fe2000f8e02ff */
[----:B------:R-:W-:Y:S01]  /*3ce0*/  SHF.R.S32.HI R7, RZ, 0x1f, R8 ;  /* 0x0000001fff077819 */ /* 0x000fe20000011408 */
[----:B------:R-:W-:Y:S01]  /*3cf0*/  IMAD R242, R20, UR4, RZ ;  /* 0x0000000414f27c24 */ /* 0x000fe2000f8e02ff */
[----:B------:R-:W-:Y:S01]  /*3d00*/  IADD3 R14, P1, R8, UR8, RZ ;  /* 0x00000008080e7c10 */ /* 0x000fe2000ff3e0ff */
[----:B------:R-:W-:Y:S01]  /*3d10*/  @!P5 IMAD.MOV R50, RZ, RZ, -R50 ;  /* 0x000000ffff32d224 */ /* 0x000fe200078e0a32 */
[----:B------:R-:W-:Y:S01]  /*3d20*/  SEL R15, R46, R15, !P3 ;  /* 0x0000000f2e0f7207 */ /* 0x000fe20005800000 */
[----:B------:R-:W-:Y:S01]  /*3d30*/  IMAD R43, R43, UR4, RZ ;  /* 0x000000042b2b7c24 */ /* 0x000fe2000f8e02ff */
[----:B------:R-:W-:Y:S01]  /*3d40*/  IADD3 R6, P0, R0, UR6, RZ ;  /* 0x0000000600067c10 */ /* 0x000fe2000ff1e0ff */
[----:B------:R-:W-:Y:S01]  /*3d50*/  IMAD R64, R5, UR4, RZ ;  /* 0x0000000405407c24 */ /* 0x000fe2000f8e02ff */
[----:B------:R-:W-:Y:S01]  /*3d60*/  ISETP.GE.AND P4, PT, R85, RZ, PT ;  /* 0x000000ff5500720c */ /* 0x000fe20003f86270 */
[----:B------:R-:W-:Y:S01]  /*3d70*/  IMAD R45, R15, UR4, RZ ;  /* 0x000000040f2d7c24 */ /* 0x000fe2000f8e02ff */
[----:B------:R-:W-:Y:S01]  /*3d80*/  SEL R3, R46, R11, !P3 ;  /* 0x0000000b2e037207 */ /* 0x000fe20005800000 */
[----:B------:R-:W-:Y:S01]  /*3d90*/  ULDC UR6, c[0x0][0x23c] ;  /* 0x00008f0000067ab9 */ /* 0x000fe20000000800 */
[----:B------:R-:W-:-:S02]  /*3da0*/  IADD3.X R8, R7, UR9, RZ, P1, !PT ;  /* 0x0000000907087c10 */ /* 0x000fc40008ffe4ff */
[----:B------:R-:W-:Y:S02]  /*3db0*/  CS2R R88, SRZ ;  /* 0x0000000000587805 */ /* 0x000fe4000001ff00 */
[C---:B------:R-:W-:Y:S01]  /*3dc0*/  SEL R21, R46.reuse, R21, !P3 ;  /* 0x000000152e157207 */ /* 0x040fe20005800000 */
[----:B------:R-:W-:Y:S01]  /*3dd0*/  IMAD R219, R3, UR4, RZ ;  /* 0x0000000403db7c24 */ /* 0x000fe2000f8e02ff */
[----:B------:R-:W-:Y:S02]  /*3de0*/  SEL R25, R46, R25, !P3 ;  /* 0x000000192e197207 */ /* 0x000fe40005800000 */
[----:B------:R-:W-:Y:S02]  /*3df0*/  CS2R R82, SRZ ;  /* 0x0000000000527805 */ /* 0x000fe4000001ff00 */
[----:B------:R-:W-:Y:S01]  /*3e00*/  LEA.HI.X.SX32 R11, R0, UR7, 0x1, P0 ;  /* 0x00000007000b7c11 */ /* 0x000fe200080f0eff */
[----:B------:R-:W-:Y:S01]  /*3e10*/  IMAD R244, R21, UR4, RZ ;  /* 0x0000000415f47c24 */ /* 0x000fe2000f8e02ff */
[----:B------:R-:W-:Y:S01]  /*3e20*/  SHF.R.S32.HI R229, RZ, 0x1f, R47 ;  /* 0x0000001fffe57819 */ /* 0x000fe2000001142f */
[----:B------:R-:W-:Y:S01]  /*3e30*/  IMAD R25, R25, UR4, RZ ;  /* 0x0000000419197c24 */ /* 0x000fe2000f8e02ff */
[----:B------:R-:W-:Y:S01]  /*3e40*/  IADD3 R16, P1, R47, UR8, RZ ;  /* 0x000000082f107c10 */ /* 0x000fe2000ff3e0ff */
[----:B------:R-:W-:Y:S01]  /*3e50*/  @!P4 IMAD.MOV R52, RZ, RZ, -R52 ;  /* 0x000000ffff34c224 */ /* 0x000fe200078e0a34 */
[----:B------:R-:W-:-:S02]  /*3e60*/  SHF.R.S32.HI R211, RZ, 0x1f, R9 ;  /* 0x0000001fffd37819 */ /* 0x000fc40000011409 */
[----:B------:R-:W-:Y:S02]  /*3e70*/  CS2R R84, SRZ ;  /* 0x0000000000547805 */ /* 0x000fe4000001ff00 */
[----:B------:R-:W-:Y:S02]  /*3e80*/  IADD3 R212, P0, R9, UR8, RZ ;  /* 0x0000000809d47c10 */ /* 0x000fe4000ff1e0ff */
[----:B------:R-:W-:Y:S02]  /*3e90*/  CS2R R86, SRZ ;  /* 0x0000000000567805 */ /* 0x000fe4000001ff00 */
[----:B------:R-:W-:Y:S01]  /*3ea0*/  SHF.R.S32.HI R241, RZ, 0x1f, R242 ;  /* 0x0000001ffff17819 */ /* 0x000fe200000114f2 */
[----:B------:R-:W-:Y:S01]  /*3eb0*/  USHF.L.U32 UR17, UR6, 0x6, URZ ;  /* 0x0000000606117899 */ /* 0x000fe2000800063f */
[----:B------:R-:W-:Y:S01]  /*3ec0*/  IADD3.X R229, R229, UR9, RZ, P1, !PT ;  /* 0x00000009e5e57c10 */ /* 0x000fe20008ffe4ff */
[----:B------:R-:W-:Y:S01]  /*3ed0*/  UMOV UR7, 0x80000020 ;  /* 0x8000002000077882 */ /* 0x000fe20000000000 */
[----:B------:R-:W-:-:S02]  /*3ee0*/  IADD3.X R211, R211, UR9, RZ, P0, !PT ;  /* 0x00000009d3d37c10 */ /* 0x000fc400087fe4ff */
[----:B------:R-:W-:Y:S02]  /*3ef0*/  IADD3 R242, P1, R242, UR8, RZ ;  /* 0x00000008f2f27c10 */ /* 0x000fe4000ff3e0ff */
[----:B------:R-:W-:Y:S02]  /*3f00*/  SEL R26, R46, R26, !P3 ;  /* 0x0000001a2e1a7207 */ /* 0x000fe40005800000 */
[----:B------:R-:W-:Y:S02]  /*3f10*/  SHF.R.S32.HI R213, RZ, 0x1f, R215 ;  /* 0x0000001fffd57819 */ /* 0x000fe400000114d7 */
[----:B------:R-:W-:Y:S01]  /*3f20*/  SHF.R.S32.HI R231, RZ, 0x1f, R45 ;  /* 0x0000001fffe77819 */ /* 0x000fe2000001142d */
[----:B------:R-:W-:Y:S01]  /*3f30*/  IMAD R26, R26, UR4, RZ ;  /* 0x000000041a1a7c24 */ /* 0x000fe2000f8e02ff */
[----:B------:R-:W-:Y:S02]  /*3f40*/  IADD3 R9, P0, R45, UR8, RZ ;  /* 0x000000082d097c10 */ /* 0x000fe4000ff1e0ff */
[----:B------:R-:W-:-:S02]  /*3f50*/  SEL R17, R46, R17, !P3 ;  /* 0x000000112e117207 */ /* 0x000fc40005800000 */
[C---:B------:R-:W-:Y:S02]  /*3f60*/  SEL R48, R46.reuse, R48, !P3 ;  /* 0x000000302e307207 */ /* 0x040fe40005800000 */
[----:B------:R-:W-:Y:S01]  /*3f70*/  IADD3 R215, P5, R215, UR8, RZ ;  /* 0x00000008d7d77c10 */ /* 0x000fe2000ffbe0ff */
[----:B------:R-:W-:Y:S01]  /*3f80*/  IMAD R236, R17, UR4, RZ ;  /* 0x0000000411ec7c24 */ /* 0x000fe2000f8e02ff */
[----:B------:R-:W-:Y:S01]  /*3f90*/  SEL R44, R46, R44, !P3 ;  /* 0x0000002c2e2c7207 */ /* 0x000fe20005800000 */
[----:B------:R-:W-:Y:S01]  /*3fa0*/  IMAD R48, R48, UR4, RZ ;  /* 0x0000000430307c24 */ /* 0x000fe2000f8e02ff */
[----:B------:R-:W-:Y:S02]  /*3fb0*/  IADD3.X R241, R241, UR9, RZ, P1, !PT ;  /* 0x00000009f1f17c10 */ /* 0x000fe40008ffe4ff */
[----:B------:R-:W-:Y:S01]  /*3fc0*/  SHF.R.S32.HI R243, RZ, 0x1f, R244 ;  /* 0x0000001ffff37819 */ /* 0x000fe200000114f4 */
[----:B------:R-:W-:Y:S01]  /*3fd0*/  IMAD R44, R44, UR4, RZ ;  /* 0x000000042c2c7c24 */ /* 0x000fe2000f8e02ff */
[----:B------:R-:W-:-:S02]  /*3fe0*/  IADD3.X R231, R231, UR9, RZ, P0, !PT ;  /* 0x00000009e7e77c10 */ /* 0x000fc400087fe4ff */
[----:B------:R-:W-:Y:S02]  /*3ff0*/  IADD3 R154, P1, R25, UR8, RZ ;  /* 0x00000008199a7c10 */ /* 0x000fe4000ff3e0ff */
[----:B------:R-:W-:Y:S02]  /*4000*/  IADD3.X R213, R213, UR9, RZ, P5, !PT ;  /* 0x00000009d5d57c10 */ /* 0x000fe4000affe4ff */
[----:B------:R-:W-:Y:S01]  /*4010*/  IADD3 R244, P0, R244, UR8, RZ ;  /* 0x00000008f4f47c10 */ /* 0x000fe2000ff1e0ff */
[----:B------:R0:W-:Y:S01]  /*4020*/  STL [R1+0x4], R154 ;  /* 0x0000049a01007387 */ /* 0x0001e20000100800 */
[----:B------:R-:W-:Y:S02]  /*4030*/  SEL R27, R46, R27, !P3 ;  /* 0x0000001b2e1b7207 */ /* 0x000fe40005800000 */
[----:B------:R-:W-:Y:S02]  /*4040*/  SHF.R.S32.HI R217, RZ, 0x1f, R219 ;  /* 0x0000001fffd97819 */ /* 0x000fe400000114db */
[----:B------:R-:W-:Y:S01]  /*4050*/  SHF.R.S32.HI R233, RZ, 0x1f, R49 ;  /* 0x0000001fffe97819 */ /* 0x000fe20000011431 */
[----:B------:R-:W-:Y:S01]  /*4060*/  IMAD R27, R27, UR4, RZ ;  /* 0x000000041b1b7c24 */ /* 0x000fe2000f8e02ff */
[----:B------:R-:W-:-:S02]  /*4070*/  IADD3 R7, P5, R49, UR8, RZ ;  /* 0x0000000831077c10 */ /* 0x000fc4000ffbe0ff */
[C---:B------:R-:W-:Y:S02]  /*4080*/  SEL R18, R46.reuse, R18, !P3 ;  /* 0x000000122e127207 */ /* 0x040fe40005800000 */
[----:B------:R-:W-:Y:S02]  /*4090*/  SEL R22, R46, R22, !P3 ;  /* 0x000000162e167207 */ /* 0x000fe40005800000 */
[----:B------:R-:W-:Y:S01]  /*40a0*/  IADD3 R219, P4, R219, UR8, RZ ;  /* 0x00000008dbdb7c10 */ /* 0x000fe2000ff9e0ff */
[----:B------:R-:W-:Y:S01]  /*40b0*/  IMAD R238, R18, UR4, RZ ;  /* 0x0000000412ee7c24 */ /* 0x000fe2000f8e02ff */
[----:B------:R-:W-:Y:S01]  /*40c0*/  IADD3.X R243, R243, UR9, RZ, P0, !PT ;  /* 0x00000009f3f37c10 */ /* 0x000fe200087fe4ff */
[----:B------:R-:W-:Y:S01]  /*40d0*/  IMAD R22, R22, UR4, RZ ;  /* 0x0000000416167c24 */ /* 0x000fe2000f8e02ff */
[----:B------:R-:W-:Y:S02]  /*40e0*/  IADD3.X R233, R233, UR9, RZ, P5, !PT ;  /* 0x00000009e9e97c10 */ /* 0x000fe4000affe4ff */
[----:B0-----:R-:W-:-:S02]  /*40f0*/  IADD3 R154, P0, R26, UR8, RZ ;  /* 0x000000081a9a7c10 */ /* 0x001fc4000ff1e0ff */
[C---:B------:R-:W-:Y:S02]  /*4100*/  SEL R19, R46.reuse, R19, !P3 ;  /* 0x000000132e137207 */ /* 0x040fe40005800000 */
[C---:B------:R-:W-:Y:S01]  /*4110*/  SEL R23, R46.reuse, R23, !P3 ;  /* 0x000000172e177207 */ /* 0x040fe20005800000 */
[----:B------:R0:W-:Y:S01]  /*4120*/  STL [R1+0xc], R154 ;  /* 0x00000c9a01007387 */ /* 0x0001e20000100800 */
[C---:B------:R-:W-:Y:S01]  /*4130*/  SEL R24, R46.reuse, R24, !P3 ;  /* 0x000000182e187207 */ /* 0x040fe20005800000 */
[----:B------:R-:W-:Y:S01]  /*4140*/  IMAD R240, R19, UR4, RZ ;  /* 0x0000000413f07c24 */ /* 0x000fe2000f8e02ff */
[C---:B------:R-:W-:Y:S01]  /*4150*/  SEL R28, R46.reuse, R28, !P3 ;  /* 0x0000001c2e1c7207 */ /* 0x040fe20005800000 */
[----:B------:R-:W-:Y:S01]  /*4160*/  IMAD R23, R23, UR4, RZ ;  /* 0x0000000417177c24 */ /* 0x000fe2000f8e02ff */
[----:B------:R-:W-:Y:S01]  /*4170*/  SEL R29, R46, R29, !P3 ;  /* 0x0000001d2e1d7207 */ /* 0x000fe20005800000 */
[----:B------:R-:W-:Y:S01]  /*4180*/  IMAD R24, R24, UR4, RZ ;  /* 0x0000000418187c24 */ /* 0x000fe2000f8e02ff */
[----:B------:R-:W-:Y:S01]  /*4190*/  SEL R30, R46, R30, !P3 ;  /* 0x0000001e2e1e7207 */ /* 0x000fe20005800000 */
[----:B------:R-:W-:Y:S01]  /*41a0*/  IMAD R28, R28, UR4, RZ ;  /* 0x000000041c1c7c24 */ /* 0x000fe2000f8e02ff */
[C---:B------:R-:W-:Y:S01]  /*41b0*/  SEL R31, R46.reuse, R31, !P3 ;  /* 0x0000001f2e1f7207 */ /* 0x040fe20005800000 */
        /* <DEDUP_REMOVED lines=69> */
[----:B------:R-:W-:Y:S01]  /*4610*/  SHF.R.S32.HI R235, RZ, 0x1f, R236 ;  /* 0x0000001fffeb7819 */ /* 0x000fe200000114ec */
[----:B------:R-:W-:Y:S01]  /*4620*/  IMAD R56, R56, UR4, RZ ;  /* 0x0000000438387c24 */ /* 0x000fe2000f8e02ff */
[----:B------:R-:W-:Y:S01]  /*4630*/  IADD3.X R217, R217, UR9, RZ, P4, !PT ;  /* 0x00000009d9d97c10 */ /* 0x000fe2000a7fe4ff */
[----:B------:R-:W-:Y:S01]  /*4640*/  IMAD R66, R66, UR4, RZ ;  /* 0x0000000442427c24 */ /* 0x000fe2000f8e02ff */
[----:B------:R-:W-:-:S02]  /*4650*/  SHF.R.S32.HI R245, RZ, 0x1f, R48 ;  /* 0x0000001ffff57819 */ /* 0x000fc40000011430 */
[----:B------:R-:W-:Y:S02]  /*4660*/  CS2R R68, SRZ ;  /* 0x0000000000447805 */ /* 0x000fe4000001ff00 */
[----:B------:R-:W-:Y:S02]  /*4670*/  IADD3 R246, P5, R48, UR8, RZ ;  /* 0x0000000830f67c10 */ /* 0x000fe4000ffbe0ff */
[----:B------:R-:W-:Y:S02]  /*4680*/  CS2R R48, SRZ ;  /* 0x0000000000307805 */ /* 0x000fe4000001ff00 */
[----:B------:R-:W-:Y:S02]  /*4690*/  SEL R46, R46, R80, !P3 ;  /* 0x000000502e2e7207 */ /* 0x000fe40005800000 */
[----:B------:R-:W-:Y:S02]  /*46a0*/  CS2R R70, SRZ ;  /* 0x0000000000467805 */ /* 0x000fe4000001ff00 */
[----:B------:R-:W-:-:S02]  /*46b0*/  SHF.R.S32.HI R221, RZ, 0x1f, R223 ;  /* 0x0000001fffdd7819 */ /* 0x000fc400000114df */
[----:B------:R-:W-:Y:S02]  /*46c0*/  CS2R R72, SRZ ;  /* 0x0000000000487805 */ /* 0x000fe4000001ff00 */
[----:B------:R-:W-:Y:S01]  /*46d0*/  IADD3 R236, P4, R236, UR8, RZ ;  /* 0x00000008ecec7c10 */ /* 0x000fe2000ff9e0ff */
[----:B------:R-:W-:Y:S01]  /*46e0*/  IMAD R17, R46, UR4, RZ ;  /* 0x000000042e117c24 */ /* 0x000fe2000f8e02ff */
[----:B------:R-:W-:Y:S01]  /*46f0*/  SHF.R.S32.HI R15, RZ, 0x1f, R44 ;  /* 0x0000001fff0f7819 */ /* 0x000fe2000001142c */
[----:B------:R-:W-:Y:S01]  /*4700*/  UIADD3 UR4, UR12, 0x2000, URZ ;  /* 0x000020000c047890 */ /* 0x000fe2000fffe03f */
[----:B------:R-:W-:Y:S02]  /*4710*/  IADD3 R0, P2, R44, UR8, RZ ;  /* 0x000000082c007c10 */ /* 0x000fe4000ff5e0ff */
[----:B------:R-:W-:Y:S02]  /*4720*/  CS2R R44, SRZ ;  /* 0x00000000002c7805 */ /* 0x000fe4000001ff00 */
[----:B------:R-:W-:Y:S01]  /*4730*/  IADD3 R223, P3, R223, UR8, RZ ;  /* 0x00000008dfdf7c10 */ /* 0x000fe2000ff7e0ff */
[----:B------:R-:W-:Y:S01]  /*4740*/  USHF.R.U32.HI UR4, URZ, 0x4, UR4 ;  /* 0x000000043f047899 */ /* 0x000fe20008011604 */
[----:B------:R-:W-:-:S02]  /*4750*/  IADD3.X R245, R245, UR9, RZ, P5, !PT ;  /* 0x00000009f5f57c10 */ /* 0x000fc4000affe4ff */
[----:B------:R-:W-:Y:S02]  /*4760*/  CS2R R46, SRZ ;  /* 0x00000000002e7805 */ /* 0x000fe4000001ff00 */
[----:B------:R-:W-:Y:S01]  /*4770*/  IADD3.X R235, R235, UR9, RZ, P4, !PT ;  /* 0x00000009ebeb7c10 */ /* 0x000fe2000a7fe4ff */
[----:B------:R-:W-:Y:S01]  /*4780*/  USGXT.U32 UR4, UR4, 0xe ;  /* 0x0000000e0404789a */ /* 0x000fe20008000000 */
[----:B0-----:R-:W-:Y:S02]  /*4790*/  IADD3 R154, P5, R27, UR8, RZ ;  /* 0x000000081b9a7c10 */ /* 0x001fe4000ffbe0ff */
[----:B------:R-:W-:Y:S02]  /*47a0*/  CS2R R74, SRZ ;  /* 0x00000000004a7805 */ /* 0x000fe4000001ff00 */
[----:B------:R-:W-:Y:S02]  /*47b0*/  IADD3.X R15, R15, UR9, RZ, P2, !PT ;  /* 0x000000090f0f7c10 */ /* 0x000fe400097fe4ff */
[----:B------:R-:W-:-:S02]  /*47c0*/  CS2R R76, SRZ ;  /* 0x00000000004c7805 */ /* 0x000fc4000001ff00 */
[----:B------:R-:W-:Y:S01]  /*47d0*/  SHF.R.S32.HI R225, RZ, 0x1f, R227 ;  /* 0x0000001fffe17819 */ /* 0x000fe200000114e3 */
[----:B------:R0:W-:Y:S01]  /*47e0*/  STL [R1+0x14], R154 ;  /* 0x0000149a01007387 */ /* 0x0001e20000100800 */
[----:B------:R-:W-:Y:S02]  /*47f0*/  SHF.R.S32.HI R237, RZ, 0x1f, R238 ;  /* 0x0000001fffed7819 */ /* 0x000fe400000114ee */
[----:B------:R-:W-:Y:S02]  /*4800*/  CS2R R78, SRZ ;  /* 0x00000000004e7805 */ /* 0x000fe4000001ff00 */
[----:B------:R-:W-:Y:S02]  /*4810*/  IADD3.X R221, R221, UR9, RZ, P3, !PT ;  /* 0x00000009dddd7c10 */ /* 0x000fe40009ffe4ff */
[----:B------:R-:W-:Y:S02]  /*4820*/  CS2R R80, SRZ ;  /* 0x0000000000507805 */ /* 0x000fe4000001ff00 */
[----:B------:R-:W-:Y:S01]  /*4830*/  SHF.R.S32.HI R247, RZ, 0x1f, R22 ;  /* 0x0000001ffff77819 */ /* 0x000fe20000011416 */
[----:B------:R-:W-:Y:S01]  /*4840*/  UIADD3.64 UR10, UR4, -UR10, URZ ;  /* 0x8000000a040a7297 */ /* 0x000fe2000fffe03f */
[----:B------:R-:W-:-:S02]  /*4850*/  IADD3 R248, P4, R22, UR8, RZ ;  /* 0x0000000816f87c10 */ /* 0x000fc4000ff9e0ff */
[----:B------:R-:W-:Y:S02]  /*4860*/  IADD3 R227, P2, R227, UR8, RZ ;  /* 0x00000008e3e37c10 */ /* 0x000fe4000ff5e0ff */
[----:B------:R-:W-:Y:S02]  /*4870*/  IADD3 R238, P3, R238, UR8, RZ ;  /* 0x00000008eeee7c10 */ /* 0x000fe4000ff7e0ff */
[----:B------:R-:W-:Y:S02]  /*4880*/  IADD3.X R247, R247, UR9, RZ, P4, !PT ;  /* 0x00000009f7f77c10 */ /* 0x000fe4000a7fe4ff */
[----:B------:R-:W-:Y:S02]  /*4890*/  SHF.R.S32.HI R239, RZ, 0x1f, R240 ;  /* 0x0000001fffef7819 */ /* 0x000fe400000114f0 */
[----:B------:R-:W-:Y:S02]  /*48a0*/  IADD3.X R225, R225, UR9, RZ, P2, !PT ;  /* 0x00000009e1e17c10 */ /* 0x000fe400097fe4ff */
[----:B------:R-:W-:-:S02]  /*48b0*/  IADD3.X R237, R237, UR9, RZ, P3, !PT ;  /* 0x00000009eded7c10 */ /* 0x000fc40009ffe4ff */
[----:B0-----:R-:W-:Y:S02]  /*48c0*/  IADD3 R154, P4, R28, UR8, RZ ;  /* 0x000000081c9a7c10 */ /* 0x001fe4000ff9e0ff */
[----:B------:R-:W-:Y:S02]  /*48d0*/  IADD3 R240, P2, R240, UR8, RZ ;  /* 0x00000008f0f07c10 */ /* 0x000fe4000ff5e0ff */
[----:B------:R-:W-:Y:S01]  /*48e0*/  SHF.R.S32.HI R249, RZ, 0x1f, R23 ;  /* 0x0000001ffff97819 */ /* 0x000fe20000011417 */
[----:B------:R0:W-:Y:S01]  /*48f0*/  STL [R1+0x1c], R154 ;  /* 0x00001c9a01007387 */ /* 0x0001e20000100800 */
[----:B------:R-:W-:Y:S02]  /*4900*/  IADD3 R250, P3, R23, UR8, RZ ;  /* 0x0000000817fa7c10 */ /* 0x000fe4000ff7e0ff */
[----:B------:R-:W-:Y:S02]  /*4910*/  IADD3.X R239, R239, UR9, RZ, P2, !PT ;  /* 0x00000009efef7c10 */ /* 0x000fe400097fe4ff */
[----:B------:R-:W-:-:S02]  /*4920*/  IADD3.X R249, R249, UR9, RZ, P3, !PT ;  /* 0x00000009f9f97c10 */ /* 0x000fc40009ffe4ff */
[----:B------:R-:W-:Y:S02]  /*4930*/  SHF.R.S32.HI R251, RZ, 0x1f, R24 ;  /* 0x0000001ffffb7819 */ /* 0x000fe40000011418 */
[----:B------:R-:W-:Y:S02]  /*4940*/  IADD3 R252, P2, R24, UR8, RZ ;  /* 0x0000000818fc7c10 */ /* 0x000fe4000ff5e0ff */
[----:B0-----:R-:W-:Y:S02]  /*4950*/  IADD3 R154, P3, R50, UR8, RZ ;  /* 0x00000008329a7c10 */ /* 0x001fe4000ff7e0ff */
[----:B------:R-:W-:Y:S02]  /*4960*/  SHF.R.S32.HI R22, RZ, 0x1f, R25 ;  /* 0x0000001fff167819 */ /* 0x000fe40000011419 */
[----:B------:R-:W-:Y:S01]  /*4970*/  IADD3.X R251, R251, UR9, RZ, P2, !PT ;  /* 0x00000009fbfb7c10 */ /* 0x000fe200097fe4ff */
[----:B------:R0:W-:Y:S01]  /*4980*/  STL [R1+0x24], R154 ;  /* 0x0000249a01007387 */ /* 0x0001e20000100800 */
[----:B------:R-:W-:-:S02]  /*4990*/  IADD3 R155, P2, R29, UR8, RZ ;  /* 0x000000081d9b7c10 */ /* 0x000fc4000ff5e0ff */
[----:B------:R-:W-:Y:S02]  /*49a0*/  SHF.R.S32.HI R23, RZ, 0x1f, R26 ;  /* 0x0000001fff177819 */ /* 0x000fe4000001141a */
[----:B------:R-:W-:Y:S01]  /*49b0*/  SHF.R.S32.HI R24, RZ, 0x1f, R27 ;  /* 0x0000001fff187819 */ /* 0x000fe2000001141b */
[----:B------:R1:W-:Y:S01]  /*49c0*/  STL [R1+0x2c], R155 ;  /* 0x00002c9b01007387 */ /* 0x0003e20000100800 */
[----:B------:R-:W-:Y:S02]  /*49d0*/  SHF.R.S32.HI R25, RZ, 0x1f, R28 ;  /* 0x0000001fff197819 */ /* 0x000fe4000001141c */
[----:B------:R-:W-:Y:S02]  /*49e0*/  SHF.R.S32.HI R26, RZ, 0x1f, R50 ;  /* 0x0000001fff1a7819 */ /* 0x000fe40000011432 */
[----:B0-----:R-:W-:Y:S02]  /*49f0*/  IADD3.X R154, R22, UR9, RZ, P1, !PT ;  /* 0x00000009169a7c10 */ /* 0x001fe40008ffe4ff */
[----:B------:R-:W-:-:S02]  /*4a00*/  SHF.R.S32.HI R27, RZ, 0x1f, R29 ;  /* 0x0000001fff1b7819 */ /* 0x000fc4000001141d */
[----:B------:R-:W-:Y:S01]  /*4a10*/  SHF.R.S32.HI R28, RZ, 0x1f, R30 ;  /* 0x0000001fff1c7819 */ /* 0x000fe2000001141e */
[----:B------:R0:W-:Y:S01]  /*4a20*/  STL [R1], R154 ;  /* 0x0000009a01007387 */ /* 0x0001e20000100800 */
[----:B-1----:R-:W-:Y:S02]  /*4a30*/  IADD3 R155, P1, R30, UR8, RZ ;  /* 0x000000081e9b7c10 */ /* 0x002fe4000ff3e0ff */
[----:B------:R-:W-:Y:S02]  /*4a40*/  SHF.R.S32.HI R22, RZ, 0x1f, R31 ;  /* 0x0000001fff167819 */ /* 0x000fe4000001141f */
[----:B------:R-:W-:Y:S01]  /*4a50*/  IADD3.X R10, R10, UR9, RZ, P6, !PT ;  /* 0x000000090a0a7c10 */ /* 0x000fe2000b7fe4ff */
[----:B------:R1:W-:Y:S01]  /*4a60*/  STL [R1+0x34], R155 ;  /* 0x0000349b01007387 */ /* 0x0003e20000100800 */
[----:B------:R-:W-:Y:S02]  /*4a70*/  SHF.R.S32.HI R12, RZ, 0x6, R12 ;  /* 0x00000006ff0c7819 */ /* 0x000fe4000001140c */
[----:B0-----:R-:W-:-:S02]  /*4a80*/  IADD3.X R154, R23, UR9, RZ, P0, !PT ;  /* 0x00000009179a7c10 */ /* 0x001fc400087fe4ff */
[----:B------:R-:W-:-:S03]  /*4a90*/  SHF.R.S32.HI R23, RZ, 0x1f, R32 ;  /* 0x0000001fff177819 */ /* 0x000fc60000011420 */
[----:B------:R0:W-:Y:S01]  /*4aa0*/  STL [R1+0x8], R154 ;  /* 0x0000089a01007387 */ /* 0x0001e20000100800 */
[----:B-1----:R-:W-:Y:S02]  /*4ab0*/  IADD3 R155, P0, R31, UR8, RZ ;  /* 0x000000081f9b7c10 */ /* 0x002fe4000ff1e0ff */
[----:B------:R-:W-:-:S03]  /*4ac0*/  CS2R R30, SRZ ;  /* 0x00000000001e7805 */ /* 0x000fc6000001ff00 */
[----:B------:R1:W-:Y:S01]  /*4ad0*/  STL [R1+0x3c], R155 ;  /* 0x00003c9b01007387 */ /* 0x0003e20000100800 */
[----:B0-----:R-:W-:Y:S02]  /*4ae0*/  IADD3.X R154, R24, UR9, RZ, P5, !PT ;  /* 0x00000009189a7c10 */ /* 0x001fe4000affe4ff */
[----:B------:R-:W-:-:S03]  /*4af0*/  SHF.R.S32.HI R24, RZ, 0x1f, R33 ;  /* 0x0000001fff187819 */ /* 0x000fc60000011421 */
[----:B------:R0:W-:Y:S01]  /*4b00*/  STL [R1+0x10], R154 ;  /* 0x0000109a01007387 */ /* 0x0001e20000100800 */
[----:B-1----:R-:W-:-:S05]  /*4b10*/  IADD3 R155, P5, R32, UR8, RZ ;  /* 0x00000008209b7c10 */ /* 0x002fca000ffbe0ff */
[----:B------:R1:W-:Y:S01]  /*4b20*/  STL [R1+0x44], R155 ;  /* 0x0000449b01007387 */ /* 0x0003e20000100800 */
[----:B0-----:R-:W-:Y:S02]  /*4b30*/  IADD3.X R154, R25, UR9, RZ, P4, !PT ;  /* 0x00000009199a7c10 */ /* 0x001fe4000a7fe4ff */
        /* <DEDUP_REMOVED lines=154> */
[----:B0-----:R-:W-:-:S05]  /*54e0*/  IADD3.X R154, R25, UR9, RZ, P0, !PT ;  /* 0x00000009199a7c10 */ /* 0x001fca00087fe4ff */
[----:B------:R0:W-:Y:S01]  /*54f0*/  STL [R1+0xf8], R154 ;  /* 0x0000f89a01007387 */ /* 0x0001e20000100800 */
[----:B-1----:R-:W-:Y:S02]  /*5500*/  IADD3 R155, P0, R21, UR8, RZ ;  /* 0x00000008159b7c10 */ /* 0x002fe4000ff1e0ff */
[----:B------:R-:W-:-:S03]  /*5510*/  SHF.R.S32.HI R21, RZ, 0x1f, R20 ;  /* 0x0000001fff157819 */ /* 0x000fc60000011414 */
[----:B------:R1:W-:Y:S01]  /*5520*/  STL [R1+0x12c], R155 ;  /* 0x00012c9b01007387 */ /* 0x0003e20000100800 */
[----:B0-----:R-:W-:-:S05]  /*5530*/  IADD3.X R154, R26, UR9, RZ, P5, !PT ;  /* 0x000000091a9a7c10 */ /* 0x001fca000affe4ff */
[----:B------:R0:W-:Y:S01]  /*5540*/  STL [R1+0x100], R154 ;  /* 0x0001009a01007387 */ /* 0x0001e20000100800 */
[----:B-1----:R-:W-:Y:S02]  /*5550*/  IADD3 R155, P5, R20, UR8, RZ ;  /* 0x00000008149b7c10 */ /* 0x002fe4000ffbe0ff */
[----:B------:R-:W-:Y:S02]  /*5560*/  SHF.R.S32.HI R20, RZ, 0x1f, R19 ;  /* 0x0000001fff147819 */ /* 0x000fe40000011413 */
[----:B------:R-:W-:Y:S01]  /*5570*/  IADD3.X R21, R21, UR9, RZ, P5, !PT ;  /* 0x0000000915157c10 */ /* 0x000fe2000affe4ff */
[----:B------:R1:W-:Y:S01]  /*5580*/  STL [R1+0x134], R155 ;  /* 0x0001349b01007387 */ /* 0x0003e20000100800 */
[----:B0-----:R-:W-:Y:S02]  /*5590*/  IADD3.X R154, R27, UR9, RZ, P4, !PT ;  /* 0x000000091b9a7c10 */ /* 0x001fe4000a7fe4ff */
[----:B------:R-:W-:-:S03]  /*55a0*/  CS2R R26, SRZ ;  /* 0x00000000001a7805 */ /* 0x000fc6000001ff00 */
        /* <DEDUP_REMOVED lines=9> */
[----:B------:R-:W-:-:S03]  /*5640*/  SHF.R.S32.HI R18, RZ, 0x1f, R5 ;  /* 0x0000001fff127819 */ /* 0x000fc60000011405 */
[----:B------:R-:W-:Y:S01]  /*5650*/  STL [R1+0x144], R155 ;  /* 0x0001449b01007387 */ /* 0x000fe20000100800 */
[----:B0-----:R-:W-:Y:S02]  /*5660*/  IADD3.X R154, R22, UR9, RZ, P2, !PT ;  /* 0x00000009169a7c10 */ /* 0x001fe400097fe4ff */
[----:B------:R-:W-:Y:S02]  /*5670*/  IADD3 R22, P2, R5, UR8, RZ ;  /* 0x0000000805167c10 */ /* 0x000fe4000ff5e0ff */
[----:B------:R-:W-:Y:S01]  /*5680*/  SHF.R.S32.HI R5, RZ, 0x1f, R3 ;  /* 0x0000001fff057819 */ /* 0x000fe20000011403 */
[----:B------:R0:W-:Y:S01]  /*5690*/  STL [R1+0x118], R154 ;  /* 0x0001189a01007387 */ /* 0x0001e20000100800 */
[----:B------:R-:W-:-:S03]  /*56a0*/  IADD3.X R18, R18, UR9, RZ, P2, !PT ;  /* 0x0000000912127c10 */ /* 0x000fc600097fe4ff */
[----:B------:R1:W-:Y:S01]  /*56b0*/  STL [R1+0x14c], R22 ;  /* 0x00014c1601007387 */ /* 0x0003e20000100800 */
[----:B0-----:R-:W-:Y:S02]  /*56c0*/  IADD3.X R154, R23, UR9, RZ, P1, !PT ;  /* 0x00000009179a7c10 */ /* 0x001fe40008ffe4ff */
[----:B------:R-:W-:Y:S02]  /*56d0*/  IADD3 R23, P1, R3, UR8, RZ ;  /* 0x0000000803177c10 */ /* 0x000fe4000ff3e0ff */
[----:B-1----:R-:W-:Y:S01]  /*56e0*/  IADD3.X R22, R24, UR9, RZ, P0, !PT ;  /* 0x0000000918167c10 */ /* 0x002fe200087fe4ff */
[----:B------:R-:W-:Y:S01]  /*56f0*/  STL [R1+0x120], R154 ;  /* 0x0001209a01007387 */ /* 0x000fe20000100800 */
[----:B------:R-:W-:Y:S01]  /*5700*/  IADD3 R3, P0, R17, UR8, RZ ;  /* 0x0000000811037c10 */ /* 0x000fe2000ff1e0ff */
[----:B------:R-:W-:Y:S01]  /*5710*/  UIADD3 UR8, UP0, UR13, 0x2, URZ ;  /* 0x000000020d087890 */ /* 0x000fe2000ff1e03f */
[----:B------:R-:W-:Y:S01]  /*5720*/  IADD3.X R5, R5, UR9, RZ, P1, !PT ;  /* 0x0000000905057c10 */ /* 0x000fe20008ffe4ff */
[----:B------:R-:W-:Y:S01]  /*5730*/  STL [R1+0x154], R23 ;  /* 0x0001541701007387 */ /* 0x000fe20000100800 */
[----:B------:R-:W-:-:S03]  /*5740*/  CS2R R24, SRZ ;  /* 0x0000000000187805 */ /* 0x000fc6000001ff00 */
[----:B------:R-:W-:Y:S04]  /*5750*/  STL [R1+0x128], R22 ;  /* 0x0001281601007387 */ /* 0x000fe80000100800 */
[----:B------:R0:W-:Y:S04]  /*5760*/  STL [R1+0x15c], R3 ;  /* 0x00015c0301007387 */ /* 0x0001e80000100800 */
[----:B------:R-:W-:Y:S04]  /*5770*/  STL [R1+0x130], R21 ;  /* 0x0001301501007387 */ /* 0x000fe80000100800 */
[----:B------:R-:W-:Y:S01]  /*5780*/  STL [R1+0x138], R20 ;  /* 0x0001381401007387 */ /* 0x000fe20000100800 */
[----:B0-----:R-:W-:-:S05]  /*5790*/  IADD3.X R3, R19, UR9, RZ, P3, !PT ;  /* 0x0000000913037c10 */ /* 0x001fca0009ffe4ff */
[----:B------:R0:W-:Y:S04]  /*57a0*/  STL [R1+0x140], R3 ;  /* 0x0001400301007387 */ /* 0x0001e80000100800 */
[----:B------:R-:W-:Y:S04]  /*57b0*/  STL [R1+0x148], R18 ;  /* 0x0001481201007387 */ /* 0x000fe80000100800 */
[----:B------:R1:W-:Y:S01]  /*57c0*/  STL [R1+0x150], R5 ;  /* 0x0001500501007387 */ /* 0x0003e20000100800 */
[----:B0-----:R-:W-:Y:S01]  /*57d0*/  LEA.HI.X.SX32 R3, R17, UR9, 0x1, P0 ;  /* 0x0000000911037c11 */ /* 0x001fe200080f0eff */
[----:B------:R-:W-:-:S04]  /*57e0*/  UIADD3.X UR9, UR5, -0x7fffffe0, URZ, UP0, !UPT ;  /* 0x8000002005097890 */ /* 0x000fc800087fe43f */
[----:B------:R0:W-:Y:S01]  /*57f0*/  STL [R1+0x158], R3 ;  /* 0x0001580301007387 */ /* 0x0001e20000100800 */
[----:B------:R-:W-:Y:S01]  /*5800*/  UIADD3.64 UR20, UR8, 0xfe, URZ ;  /* 0x000000fe08147897 */ /* 0x000fe2000fffe03f */
[C---:B-1----:R-:W-:Y:S01]  /*5810*/  LOP3.LUT R5, R153.reuse, 0x3f, RZ, 0xc0, !PT ;  /* 0x0000003f99057812 */ /* 0x042fe200078ec0ff */
[----:B------:R-:W-:Y:S01]  /*5820*/  UIADD3.64 UR24, UR8, 0x100, URZ ;  /* 0x0000010008187897 */ /* 0x000fe2000fffe03f */
[----:B0-----:R-:W-:-:S05]  /*5830*/  IMAD.SHL.U32 R3, R153, 0x8, RZ ;  /* 0x0000000899037824 */ /* 0x001fca00078e00ff */
[----:B------:R0:W-:Y:S02]  /*5840*/  STL [R1+0x174], R3 ;  /* 0x0001740301007387 */ /* 0x0001e40000100800 */
[----:B0-----:R-:W-:-:S05]  /*5850*/  LOP3.LUT R3, R3, 0x30, RZ, 0xc0, !PT ;  /* 0x0000003003037812 */ /* 0x001fca00078ec0ff */
[----:B------:R-:W-:Y:S02]  /*5860*/  IMAD R17, R152, 0x40, R3 ;  /* 0x0000004098117824 */ /* 0x000fe400078e0203 */
[----:B------:R-:W-:Y:S01]  /*5870*/  IMAD R3, R5, UR6, RZ ;  /* 0x0000000605037c24 */ /* 0x000fe2000f8e02ff */
[----:B------:R-:W-:Y:S02]  /*5880*/  UMOV UR6, UR4 ;  /* 0x0000000400067c82 */ /* 0x000fe40008000000 */
[C---:B------:R-:W-:Y:S01]  /*5890*/  LOP3.LUT R19, R17.reuse, 0x10, RZ, 0x3c, !PT ;  /* 0x0000001011137812 */ /* 0x040fe200078e3cff */
[----:B------:R0:W-:Y:S01]  /*58a0*/  STL [R1+0x160], R17 ;  /* 0x0001601101007387 */ /* 0x0001e20000100800 */
[C---:B------:R-:W-:Y:S02]  /*58b0*/  LOP3.LUT R18, R17.reuse, 0x20, RZ, 0x3c, !PT ;  /* 0x0000002011127812 */ /* 0x040fe400078e3cff */
[----:B------:R-:W-:Y:S01]  /*58c0*/  SHF.R.S32.HI R20, RZ, 0x1f, R3 ;  /* 0x0000001fff147819 */ /* 0x000fe20000011403 */
[----:B------:R1:W-:Y:S04]  /*58d0*/  STL [R1+0x16c], R19 ;  /* 0x00016c1301007387 */ /* 0x0003e80000100800 */
[----:B------:R1:W-:Y:S01]  /*58e0*/  STL [R1+0x168], R18 ;  /* 0x0001681201007387 */ /* 0x0003e20000100800 */
[----:B0-----:R-:W-:-:S05]  /*58f0*/  LOP3.LUT R17, R17, 0x30, RZ, 0x3c, !PT ;  /* 0x0000003011117812 */ /* 0x001fca00078e3cff */
[----:B------:R1:W-:Y:S02]  /*5900*/  STL [R1+0x164], R17 ;  /* 0x0001641101007387 */ /* 0x0003e40000100800 */
.L_x_2:
[----:B------:R0:W-:Y:S01]  /*5910*/  STL [R1+0x1b8], R12 ;  /* 0x0001b80c01007387 */ /* 0x0001e20000100800 */
[C---:B------:R-:W-:Y:S02]  /*5920*/  ISETP.GT.AND P1, PT, R4.reuse, RZ, PT ;  /* 0x000000ff0400720c */ /* 0x040fe40003f24270 */
[----:B------:R-:W-:Y:S01]  /*5930*/  ISETP.GT.AND P3, PT, R4, 0x1, PT ;  /* 0x000000010400780c */ /* 0x000fe20003f64270 */
[----:B-----5:R2:W-:Y:S01]  /*5940*/  STL [R1+0x178], R2 ;  /* 0x0001780201007387 */ /* 0x0205e20000100800 */
[----:B------:R-:W-:Y:S02]  /*5950*/  IADD3 R20, P2, R6, UR16, RZ ;  /* 0x0000001006147c10 */ /* 0x000fe4000ff5e0ff */
[----:B------:R-:W-:Y:S02]  /*5960*/  PRMT R160, RZ, 0x7610, R160 ;  /* 0x00007610ffa07816 */ /* 0x000fe400000000a0 */
[----:B------:R-:W-:Y:S01]  /*5970*/  PRMT R161, RZ, 0x7610, R161 ;  /* 0x00007610ffa17816 */ /* 0x000fe200000000a1 */
[----:B0-----:R-:W0:Y:S01]  /*5980*/  LDC R12, c[0x0][0x238] ;  /* 0x00008e00ff0c7b82 */ /* 0x001e220000000800 */
[----:B------:R-:W-:-:S03]  /*5990*/  ISETP.GT.AND P0, PT, R4, 0x2, PT ;  /* 0x000000020400780c */ /* 0x000fc60003f04270 */
[----:B-1----:R-:W-:Y:S01]  /*59a0*/  @P1 IMAD.MOV.U32 R18, RZ, RZ, R6 ;  /* 0x000000ffff121224 */ /* 0x002fe200078e0006 */
[----:B------:R-:W-:Y:S01]  /*59b0*/  PRMT R162, RZ, 0x7610, R162 ;  /* 0x00007610ffa27816 */ /* 0x000fe200000000a2 */
[----:B------:R-:W-:Y:S01]  /*59c0*/  @P1 IMAD.MOV.U32 R19, RZ, RZ, R11 ;  /* 0x000000ffff131224 */ /* 0x000fe200078e000b */
[----:B------:R-:W-:Y:S01]  /*59d0*/  ISETP.GT.AND P4, PT, R4, 0x4, PT ;  /* 0x000000040400780c */ /* 0x000fe20003f84270 */
[----:B--2---:R-:W2:Y:S04]  /*59e0*/  LDL R2, [R1+0x160] ;  /* 0x0001600001027983 */ /* 0x004ea80000100800 */
[----:B------:R1:W3:Y:S01]  /*59f0*/  @P1 LDG.E.U8 R160, desc[UR14][R18.64] ;  /* 0x0000000e12a01981 */ /* 0x0002e2000c1e1100 */
[C---:B0-----:R-:W-:Y:S01]  /*5a00*/  LEA.HI.X.SX32 R21, R12.reuse, R11, 0x1, P2 ;  /* 0x0000000b0c157211 */ /* 0x041fe200010f0eff */
[----:B------:R-:W-:-:S04]  /*5a10*/  IMAD.SHL.U32 R17, R12, 0x2, RZ ;  /* 0x000000020c117824 */ /* 0x000fc800078e00ff */
[----:B------:R0:W4:Y:S01]  /*5a20*/  @P3 LDG.E.U8 R161, desc[UR14][R20.64] ;  /* 0x0000000e14a13981 */ /* 0x000122000c1e1100 */
[CC--:B-1----:R-:W-:Y:S02]  /*5a30*/  IADD3 R18, P1, R17.reuse, R6.reuse, RZ ;  /* 0x0000000611127210 */ /* 0x0c2fe40007f3e0ff */
[----:B------:R-:W-:Y:S02]  /*5a40*/  ISETP.GT.AND P3, PT, R4, 0x3, PT ;  /* 0x000000030400780c */ /* 0x000fe40003f64270 */
[----:B------:R-:W-:Y:S01]  /*5a50*/  LEA.HI.X.SX32 R19, R17, R11, 0x1, P1 ;  /* 0x0000000b11137211 */ /* 0x000fe200008f0eff */
[C---:B0-----:R-:W-:Y:S01]  /*5a60*/  IMAD R21, R12.reuse, 0x3, RZ ;  /* 0x000000030c157824 */ /* 0x041fe200078e02ff */
[----:B------:R-:W-:Y:S01]  /*5a70*/  PRMT R163, RZ, 0x7610, R163 ;  /* 0x00007610ffa37816 */ /* 0x000fe200000000a3 */
[C---:B------:R-:W-:Y:S02]  /*5a80*/  IMAD.SHL.U32 R17, R12.reuse, 0x4, RZ ;  /* 0x000000040c117824 */ /* 0x040fe400078e00ff */
[----:B------:R0:W2:Y:S01]  /*5a90*/  @P0 LDG.E.U8 R162, desc[UR14][R18.64] ;  /* 0x0000000e12a20981 */ /* 0x0000a2000c1e1100 */
[----:B------:R-:W-:Y:S01]  /*5aa0*/  IADD3 R20, P2, R21, R6, RZ ;  /* 0x0000000615147210 */ /* 0x000fe20007f5e0ff */
[----:B------:R-:W-:Y:S01]  /*5ab0*/  IMAD R22, R12, 0x5, RZ ;  /* 0x000000050c167824 */ /* 0x000fe200078e02ff */
[----:B------:R-:W-:-:S02]  /*5ac0*/  ISETP.GT.AND P0, PT, R4, 0x5, PT ;  /* 0x000000050400780c */ /* 0x000fc40003f04270 */
[----:B------:R-:W-:Y:S02]  /*5ad0*/  LEA.HI.X.SX32 R21, R21, R11, 0x1, P2 ;  /* 0x0000000b15157211 */ /* 0x000fe400010f0eff */
[----:B0-----:R-:W-:-:S03]  /*5ae0*/  IADD3 R18, P1, R17, R6, RZ ;  /* 0x0000000611127210 */ /* 0x001fc60007f3e0ff */
[----:B------:R0:W3:Y:S01]  /*5af0*/  @P3 LDG.E.U8 R163, desc[UR14][R20.64] ;  /* 0x0000000e14a33981 */ /* 0x0000e2000c1e1100 */
[----:B------:R-:W-:Y:S02]  /*5b00*/  PRMT R180, RZ, 0x7610, R180 ;  /* 0x00007610ffb47816 */ /* 0x000fe400000000b4 */
[----:B------:R-:W-:Y:S02]  /*5b10*/  LEA.HI.X.SX32 R19, R17, R11, 0x1, P1 ;  /* 0x0000000b11137211 */ /* 0x000fe400008f0eff */
[----:B------:R-:W-:Y:S01]  /*5b20*/  PRMT R181, RZ, 0x7610, R181 ;  /* 0x00007610ffb57816 */ /* 0x000fe200000000b5 */
[----:B------:R-:W-:Y:S01]  /*5b30*/  IMAD R17, R12, 0x6, RZ ;  /* 0x000000060c117824 */ /* 0x000fe200078e02ff */
[----:B------:R-:W-:Y:S01]  /*5b40*/  ISETP.GT.AND P3, PT, R4, 0x6, PT ;  /* 0x000000060400780c */ /* 0x000fe20003f64270 */
[----:B------:R1:W4:Y:S01]  /*5b50*/  @P4 LDG.E.U8 R180, desc[UR14][R18.64] ;  /* 0x0000000e12b44981 */ /* 0x000322000c1e1100 */
[----:B0-----:R-:W-:Y:S02]  /*5b60*/  IADD3 R20, P1, R22, R6, RZ ;  /* 0x0000000616147210 */ /* 0x001fe40007f3e0ff */
[----:B------:R-:W-:-:S02]  /*5b70*/  ISETP.GT.AND P4, PT, R4, 0x7, PT ;  /* 0x000000070400780c */ /* 0x000fc40003f84270 */
[----:B------:R-:W-:Y:S01]  /*5b80*/  LEA.HI.X.SX32 R21, R22, R11, 0x1, P1 ;  /* 0x0000000b16157211 */ /* 0x000fe200008f0eff */
[----:B------:R-:W-:Y:S01]  /*5b90*/  IMAD R22, R12, 0x7, RZ ;  /* 0x000000070c167824 */ /* 0x000fe200078e02ff */
[----:B-1----:R-:W-:-:S03]  /*5ba0*/  IADD3 R18, P2, R17, R6, RZ ;  /* 0x0000000611127210 */ /* 0x002fc60007f5e0ff */
[----:B------:R0:W4:Y:S01]  /*5bb0*/  @P0 LDG.E.U8 R181, desc[UR14][R20.64] ;  /* 0x0000000e14b50981 */ /* 0x000122000c1e1100 */
[----:B------:R-:W-:Y:S02]  /*5bc0*/  PRMT R182, RZ, 0x7610, R182 ;  /* 0x00007610ffb67816 */ /* 0x000fe400000000b6 */
[----:B------:R-:W-:Y:S02]  /*5bd0*/  PRMT R183, RZ, 0x7610, R183 ;  /* 0x00007610ffb77816 */ /* 0x000fe400000000b7 */
[-C--:B------:R-:W-:Y:S02]  /*5be0*/  LEA.HI.X.SX32 R19, R17, R11.reuse, 0x1, P2 ;  /* 0x0000000b11137211 */ /* 0x080fe400010f0eff */
[----:B0-----:R-:W-:Y:S01]  /*5bf0*/  IADD3 R20, P1, R22, R6, RZ ;  /* 0x0000000616147210 */ /* 0x001fe20007f3e0ff */
[----:B------:R-:W-:Y:S01]  /*5c00*/  IMAD.SHL.U32 R17, R12, 0x8, RZ ;  /* 0x000000080c117824 */ /* 0x000fe200078e00ff */
[----:B------:R-:W-:Y:S01]  /*5c10*/  ISETP.GT.AND P0, PT, R4, 0x8, PT ;  /* 0x000000080400780c */ /* 0x000fe20003f04270 */
[----:B------:R0:W4:Y:S01]  /*5c20*/  @P3 LDG.E.U8 R182, desc[UR14][R18.64] ;  /* 0x0000000e12b63981 */ /* 0x000122000c1e1100 */
[----:B------:R-:W-:-:S02]  /*5c30*/  LEA.HI.X.SX32 R21, R22, R11, 0x1, P1 ;  /* 0x0000000b16157211 */ /* 0x000fc400008f0eff */
[----:B------:R-:W-:-:S03]  /*5c40*/  ISETP.GT.AND P3, PT, R4, 0x9, PT ;  /* 0x000000090400780c */ /* 0x000fc60003f64270 */
[----:B------:R1:W4:Y:S01]  /*5c50*/  @P4 LDG.E.U8 R183, desc[UR14][R20.64] ;  /* 0x0000000e14b74981 */ /* 0x000322000c1e1100 */
[----:B------:R-:W-:Y:S02]  /*5c60*/  PRMT R184, RZ, 0x7610, R184 ;  /* 0x00007610ffb87816 */ /* 0x000fe400000000b8 */
[----:B0-----:R-:W-:Y:S01]  /*5c70*/  IADD3 R18, P1, R17, R6, RZ ;  /* 0x0000000611127210 */ /* 0x001fe20007f3e0ff */
[----:B-1----:R-:W-:-:S03]  /*5c80*/  IMAD R21, R12, 0x9, RZ ;  /* 0x000000090c157824 */ /* 0x002fc600078e02ff */
[-C--:B------:R-:W-:Y:S01]  /*5c90*/  LEA.HI.X.SX32 R19, R17, R11.reuse, 0x1, P1 ;  /* 0x0000000b11137211 */ /* 0x080fe200008f0eff */
[----:B------:R-:W-:Y:S01]  /*5ca0*/  IMAD R17, R12, 0xa, RZ ;  /* 0x0000000a0c117824 */ /* 0x000fe200078e02ff */
[----:B------:R-:W-:Y:S02]  /*5cb0*/  ISETP.GT.AND P4, PT, R4, 0xa, PT ;  /* 0x0000000a0400780c */ /* 0x000fe40003f84270 */
[C---:B------:R-:W-:Y:S01]  /*5cc0*/  IADD3 R20, P2, R21.reuse, R6, RZ ;  /* 0x0000000615147210 */ /* 0x040fe20007f5e0ff */
[----:B------:R0:W4:Y:S01]  /*5cd0*/  @P0 LDG.E.U8 R184, desc[UR14][R18.64] ;  /* 0x0000000e12b80981 */ /* 0x000122000c1e1100 */
[----:B------:R-:W-:Y:S01]  /*5ce0*/  PRMT R185, RZ, 0x7610, R185 ;  /* 0x00007610ffb97816 */ /* 0x000fe200000000b9 */
[----:B------:R-:W-:Y:S01]  /*5cf0*/  IMAD R22, R12, 0xb, RZ ;  /* 0x0000000b0c167824 */ /* 0x000fe200078e02ff */
[----:B------:R-:W-:Y:S02]  /*5d00*/  LEA.HI.X.SX32 R21, R21, R11, 0x1, P2 ;  /* 0x0000000b15157211 */ /* 0x000fe400010f0eff */
[----:B------:R-:W-:-:S02]  /*5d10*/  ISETP.GT.AND P0, PT, R4, 0xb, PT ;  /* 0x0000000b0400780c */ /* 0x000fc40003f04270 */
[----:B------:R-:W-:Y:S01]  /*5d20*/  PRMT R186, RZ, 0x7610, R186 ;  /* 0x00007610ffba7816 */ /* 0x000fe200000000ba */
[----:B------:R1:W4:Y:S01]  /*5d30*/  @P3 LDG.E.U8 R185, desc[UR14][R20.64] ;  /* 0x0000000e14b93981 */ /* 0x000322000c1e1100 */
[----:B0-----:R-:W-:-:S04]  /*5d40*/  IADD3 R18, P1, R17, R6, RZ ;  /* 0x0000000611127210 */ /* 0x001fc80007f3e0ff */
[----:B------:R-:W-:Y:S02]  /*5d50*/  LEA.HI.X.SX32 R19, R17, R11, 0x1, P1 ;  /* 0x0000000b11137211 */ /* 0x000fe400008f0eff */
[----:B-1----:R-:W-:-:S03]  /*5d60*/  IADD3 R20, P1, R22, R6, RZ ;  /* 0x0000000616147210 */ /* 0x002fc60007f3e0ff */
[----:B------:R0:W4:Y:S01]  /*5d70*/  @P4 LDG.E.U8 R186, desc[UR14][R18.64] ;  /* 0x0000000e12ba4981 */ /* 0x000122000c1e1100 */
[----:B------:R-:W-:Y:S01]  /*5d80*/  PRMT R187, RZ, 0x7610, R187 ;  /* 0x00007610ffbb7816 */ /* 0x000fe200000000bb */
[----:B------:R-:W-:Y:S01]  /*5d90*/  IMAD R17, R12, 0xc, RZ ;  /* 0x0000000c0c117824 */ /* 0x000fe200078e02ff */
[----:B------:R-:W-:Y:S01]  /*5da0*/  LEA.HI.X.SX32 R21, R22, R11, 0x1, P1 ;  /* 0x0000000b16157211 */ /* 0x000fe200008f0eff */
[----:B------:R-:W-:Y:S01]  /*5db0*/  IMAD R22, R12, 0xd, RZ ;  /* 0x0000000d0c167824 */ /* 0x000fe200078e02ff */
[C---:B------:R-:W-:Y:S02]  /*5dc0*/  ISETP.GT.AND P3, PT, R4.reuse, 0xc, PT ;  /* 0x0000000c0400780c */ /* 0x040fe40003f64270 */
[----:B------:R-:W-:Y:S01]  /*5dd0*/  ISETP.GT.AND P4, PT, R4, 0xd, PT ;  /* 0x0000000d0400780c */ /* 0x000fe20003f84270 */
[----:B------:R1:W4:Y:S01]  /*5de0*/  @P0 LDG.E.U8 R187, desc[UR14][R20.64] ;  /* 0x0000000e14bb0981 */ /* 0x000322000c1e1100 */
[----:B0-----:R-:W-:Y:S02]  /*5df0*/  IADD3 R18, P2, R17, R6, RZ ;  /* 0x0000000611127210 */ /* 0x001fe40007f5e0ff */
[----:B------:R-:W-:-:S02]  /*5e00*/  PRMT R192, RZ, 0x7610, R192 ;  /* 0x00007610ffc07816 */ /* 0x000fc400000000c0 */
[----:B------:R-:W-:Y:S02]  /*5e10*/  PRMT R193, RZ, 0x7610, R193 ;  /* 0x00007610ffc17816 */ /* 0x000fe400000000c1 */
[----:B-1----:R-:W-:Y:S02]  /*5e20*/  IADD3 R20, P1, R22, R6, RZ ;  /* 0x0000000616147210 */ /* 0x002fe40007f3e0ff */
[-C--:B------:R-:W-:Y:S01]  /*5e30*/  LEA.HI.X.SX32 R19, R17, R11.reuse, 0x1, P2 ;  /* 0x0000000b11137211 */ /* 0x080fe200010f0eff */
[----:B------:R-:W-:Y:S01]  /*5e40*/  IMAD R17, R12, 0xe, RZ ;  /* 0x0000000e0c117824 */ /* 0x000fe200078e02ff */
[----:B------:R-:W-:Y:S02]  /*5e50*/  LEA.HI.X.SX32 R21, R22, R11, 0x1, P1 ;  /* 0x0000000b16157211 */ /* 0x000fe400008f0eff */
[C---:B------:R-:W-:Y:S01]  /*5e60*/  ISETP.GT.AND P0, PT, R4.reuse, 0xe, PT ;  /* 0x0000000e0400780c */ /* 0x040fe20003f04270 */
[----:B------:R0:W4:Y:S01]  /*5e70*/  @P3 LDG.E.U8 R192, desc[UR14][R18.64] ;  /* 0x0000000e12c03981 */ /* 0x000122000c1e1100 */
[----:B------:R-:W-:-:S03]  /*5e80*/  ISETP.GT.AND P3, PT, R4, 0xf, PT ;  /* 0x0000000f0400780c */ /* 0x000fc60003f64270 */
[----:B------:R1:W4:Y:S01]  /*5e90*/  @P4 LDG.E.U8 R193, desc[UR14][R20.64] ;  /* 0x0000000e14c14981 */ /* 0x000322000c1e1100 */
[----:B------:R-:W-:Y:S02]  /*5ea0*/  PRMT R194, RZ, 0x7610, R194 ;  /* 0x00007610ffc27816 */ /* 0x000fe400000000c2 */
[----:B0-----:R-:W-:Y:S01]  /*5eb0*/  IADD3 R18, P1, R17, R6, RZ ;  /* 0x0000000611127210 */ /* 0x001fe20007f3e0ff */
[----:B-1----:R-:W-:-:S03]  /*5ec0*/  IMAD R21, R12, 0xf, RZ ;  /* 0x0000000f0c157824 */ /* 0x002fc600078e02ff */
[-C--:B------:R-:W-:Y:S01]  /*5ed0*/  LEA.HI.X.SX32 R19, R17, R11.reuse, 0x1, P1 ;  /* 0x0000000b11137211 */ /* 0x080fe200008f0eff */
[----:B------:R-:W-:Y:S01]  /*5ee0*/  IMAD.SHL.U32 R17, R12, 0x10, RZ ;  /* 0x000000100c117824 */ /* 0x000fe200078e00ff */
        /* <DEDUP_REMOVED lines=97> */
[----:B------:R-:W-:Y:S01]  /*6500*/  IMAD.SHL.U32 R17, R12, 0x20, RZ ;  /* 0x000000200c117824 */ /* 0x000fe200078e00ff */
        /* <DEDUP_REMOVED lines=11> */
[CC--:B------:R-:W-:Y:S01]  /*65c0*/  IADD3 R22, P2, R21.reuse, R6.reuse, RZ ;  /* 0x0000000615167210 */ /* 0x0c0fe20007f5e0ff */
[----:B------:R0:W4:Y:S01]  /*65d0*/  @P0 LDG.E.U8 R153, desc[UR14][R18.64] ;  /* 0x0000000e12990981 */ /* 0x000122000c1e1100 */
[----:B------:R-:W-:Y:S02]  /*65e0*/  PRMT R154, RZ, 0x7610, R154 ;  /* 0x00007610ff9a7816 */ /* 0x000fe4000000009a */
[----:B------:R-:W-:Y:S02]  /*65f0*/  LEA.HI.X.SX32 R23, R21, R11, 0x1, P2 ;  /* 0x0000000b15177211 */ /* 0x000fe400010f0eff */
[----:B------:R-:W-:-:S02]  /*6600*/  IADD3 R20, P1, R17, R6, RZ ;  /* 0x0000000611147210 */ /* 0x000fc40007f3e0ff */
[----:B------:R-:W-:Y:S01]  /*6610*/  ISETP.GT.AND P0, PT, R4, 0x23, PT ;  /* 0x000000230400780c */ /* 0x000fe20003f04270 */
[----:B------:R1:W4:Y:S01]  /*6620*/  @P3 LDG.E.U8 R154, desc[UR14][R22.64] ;  /* 0x0000000e169a3981 */ /* 0x000322000c1e1100 */
[C---:B0-----:R-:W-:Y:S01]  /*6630*/  IMAD R18, R12.reuse, 0x23, RZ ;  /* 0x000000230c127824 */ /* 0x041fe200078e02ff */
[----:B------:R-:W-:Y:S02]  /*6640*/  LEA.HI.X.SX32 R21, R17, R11, 0x1, P1 ;  /* 0x0000000b11157211 */ /* 0x000fe400008f0eff */
[----:B------:R-:W-:Y:S01]  /*6650*/  PRMT R19, RZ, 0x7610, R19 ;  /* 0x00007610ff137816 */ /* 0x000fe20000000013 */
[----:B------:R-:W-:Y:S01]  /*6660*/  IMAD R17, R12, 0x24, RZ ;  /* 0x000000240c117824 */ /* 0x000fe200078e02ff */
[----:B------:R-:W-:Y:S02]  /*6670*/  ISETP.GT.AND P3, PT, R4, 0x24, PT ;  /* 0x000000240400780c */ /* 0x000fe40003f64270 */
[----:B-1----:R-:W-:Y:S02]  /*6680*/  IADD3 R22, P1, R18, R6, RZ ;  /* 0x0000000612167210 */ /* 0x002fe40007f3e0ff */
[----:B------:R0:W4:Y:S01]  /*6690*/  @P4 LDG.E.U8 R19, desc[UR14][R20.64] ;  /* 0x0000000e14134981 */ /* 0x000122000c1e1100 */
[----:B------:R-:W-:-:S02]  /*66a0*/  PRMT R155, RZ, 0x7610, R155 ;  /* 0x00007610ff9b7816 */ /* 0x000fc4000000009b */
[----:B------:R-:W-:Y:S01]  /*66b0*/  LEA.HI.X.SX32 R23, R18, R11, 0x1, P1 ;  /* 0x0000000b12177211 */ /* 0x000fe200008f0eff */
[----:B------:R-:W-:Y:S01]  /*66c0*/  IMAD R18, R12, 0x25, RZ ;  /* 0x000000250c127824 */ /* 0x000fe200078e02ff */
[----:B------:R-:W-:Y:S02]  /*66d0*/  ISETP.GT.AND P4, PT, R4, 0x25, PT ;  /* 0x000000250400780c */ /* 0x000fe40003f84270 */
[----:B------:R-:W-:Y:S01]  /*66e0*/  PRMT R152, RZ, 0x7610, R152 ;  /* 0x00007610ff987816 */ /* 0x000fe20000000098 */
[----:B------:R1:W4:Y:S01]  /*66f0*/  @P0 LDG.E.U8 R155, desc[UR14][R22.64] ;  /* 0x0000000e169b0981 */ /* 0x000322000c1e1100 */
[----:B0-----:R-:W-:-:S04]  /*6700*/  IADD3 R20, P2, R17, R6, RZ ;  /* 0x0000000611147210 */ /* 0x001fc80007f5e0ff */
[----:B------:R-:W-:Y:S01]  /*6710*/  LEA.HI.X.SX32 R21, R17, R11, 0x1, P2 ;  /* 0x0000000b11157211 */ /* 0x000fe200010f0eff */
[----:B------:R-:W-:Y:S01]  /*6720*/  IMAD R17, R12, 0x26, RZ ;  /* 0x000000260c117824 */ /* 0x000fe200078e02ff */
[----:B-1----:R-:W-:-:S03]  /*6730*/  IADD3 R22, P1, R18, R6, RZ ;  /* 0x0000000612167210 */ /* 0x002fc60007f3e0ff */
[----:B------:R0:W4:Y:S01]  /*6740*/  @P3 LDG.E.U8 R152, desc[UR14][R20.64] ;  /* 0x0000000e14983981 */ /* 0x000122000c1e1100 */
[----:B------:R-:W-:Y:S02]  /*6750*/  PRMT R156, RZ, 0x7610, R156 ;  /* 0x00007610ff9c7816 */ /* 0x000fe4000000009c */
[----:B------:R-:W-:Y:S02]  /*6760*/  ISETP.GT.AND P0, PT, R4, 0x26, PT ;  /* 0x000000260400780c */ /* 0x000fe40003f04270 */
[----:B------:R-:W-:Y:S01]  /*6770*/  LEA.HI.X.SX32 R23, R18, R11, 0x1, P1 ;  /* 0x0000000b12177211 */ /* 0x000fe200008f0eff */
[----:B------:R-:W-:Y:S01]  /*6780*/  IMAD R18, R12, 0x27, RZ ;  /* 0x000000270c127824 */ /* 0x000fe200078e02ff */
[----:B0-----:R-:W-:-:S03]  /*6790*/  IADD3 R20, P1, R17, R6, RZ ;  /* 0x0000000611147210 */ /* 0x001fc60007f3e0ff */
[----:B------:R0:W4:Y:S01]  /*67a0*/  @P4 LDG.E.U8 R156, desc[UR14][R22.64] ;  /* 0x0000000e169c4981 */ /* 0x000122000c1e1100 */
[C---:B------:R-:W-:Y:S02]  /*67b0*/  ISETP.GT.AND P4, PT, R4.reuse, 0x28, PT ;  /* 0x000000280400780c */ /* 0x040fe40003f84270 */
[----:B------:R-:W-:Y:S02]  /*67c0*/  LEA.HI.X.SX32 R21, R17, R11, 0x1, P1 ;  /* 0x0000000b11157211 */ /* 0x000fe400008f0eff */
[----:B------:R-:W-:Y:S02]  /*67d0*/  PRMT R17, RZ, 0x7610, R17 ;  /* 0x00007610ff117816 */ /* 0x000fe40000000011 */
[----:B------:R-:W-:Y:S01]  /*67e0*/  ISETP.GT.AND P3, PT, R4, 0x27, PT ;  /* 0x000000270400780c */ /* 0x000fe20003f64270 */
[----:B0-----:R-:W-:Y:S01]  /*67f0*/  IMAD R23, R12, 0x28, RZ ;  /* 0x000000280c177824 */ /* 0x001fe200078e02ff */
[-C--:B------:R-:W-:Y:S02]  /*6800*/  IADD3 R158, P2, R18, R6.reuse, RZ ;  /* 0x00000006129e7210 */ /* 0x080fe40007f5e0ff */
[----:B------:R0:W4:Y:S02]  /*6810*/  @P0 LDG.E.U8 R17, desc[UR14][R20.64] ;  /* 0x0000000e14110981 */ /* 0x000124000c1e1100 */
[----:B------:R-:W-:-:S02]  /*6820*/  IADD3 R22, P1, R23, R6, RZ ;  /* 0x0000000617167210 */ /* 0x000fc40007f3e0ff */
[-C--:B------:R-:W-:Y:S01]  /*6830*/  LEA.HI.X.SX32 R159, R18, R11.reuse, 0x1, P2 ;  /* 0x0000000b129f7211 */ /* 0x080fe200010f0eff */
[----:B------:R-:W-:Y:S01]  /*6840*/  IMAD R18, R12, 0x29, RZ ;  /* 0x000000290c127824 */ /* 0x000fe200078e02ff */
[----:B------:R-:W-:Y:S02]  /*6850*/  ISETP.GT.AND P0, PT, R4, 0x29, PT ;  /* 0x000000290400780c */ /* 0x000fe40003f04270 */
[----:B------:R-:W-:Y:S02]  /*6860*/  LEA.HI.X.SX32 R23, R23, R11, 0x1, P1 ;  /* 0x0000000b17177211 */ /* 0x000fe400008f0eff */
[----:B0-----:R-:W-:Y:S02]  /*6870*/  PRMT R20, RZ, 0x7610, R20 ;  /* 0x00007610ff147816 */ /* 0x001fe40000000014 */
[----:B------:R-:W-:Y:S02]  /*6880*/  PRMT R21, RZ, 0x7610, R21 ;  /* 0x00007610ff157816 */ /* 0x000fe40000000015 */
[----:B------:R-:W-:-:S02]  /*6890*/  IADD3 R188, P1, R18, R6, RZ ;  /* 0x0000000612bc7210 */ /* 0x000fc40007f3e0ff */
[----:B------:R0:W4:Y:S01]  /*68a0*/  @P4 LDG.E.U8 R20, desc[UR14][R22.64] ;  /* 0x0000000e16144981 */ /* 0x000122000c1e1100 */
[----:B------:R-:W-:Y:S01]  /*68b0*/  IMAD R157, R12, 0x2b, RZ ;  /* 0x0000002b0c9d7824 */ /* 0x000fe200078e02ff */
[----:B------:R-:W-:Y:S02]  /*68c0*/  LEA.HI.X.SX32 R189, R18, R11, 0x1, P1 ;  /* 0x0000000b12bd7211 */ /* 0x000fe400008f0eff */
[----:B------:R1:W4:Y:S01]  /*68d0*/  @P3 LDG.E.U8 R21, desc[UR14][R158.64] ;  /* 0x0000000e9e153981 */ /* 0x000322000c1e1100 */
[C---:B------:R-:W-:Y:S02]  /*68e0*/  ISETP.GT.AND P3, PT, R4.reuse, 0x2a, PT ;  /* 0x0000002a0400780c */ /* 0x040fe40003f64270 */
[----:B------:R-:W-:Y:S01]  /*68f0*/  ISETP.GT.AND P4, PT, R4, 0x2b, PT ;  /* 0x0000002b0400780c */ /* 0x000fe20003f84270 */
[----:B0-----:R-:W-:Y:S01]  /*6900*/  IMAD R22, R12, 0x2a, RZ ;  /* 0x0000002a0c167824 */ /* 0x001fe200078e02ff */
[----:B------:R-:W-:-:S04]  /*6910*/  PRMT R23, RZ, 0x7610, R23 ;  /* 0x00007610ff177816 */ /* 0x000fc80000000017 */
[-C--:B-1----:R-:W-:Y:S02]  /*6920*/  IADD3 R158, P2, R22, R6.reuse, RZ ;  /* 0x00000006169e7210 */ /* 0x082fe40007f5e0ff */
[----:B------:R0:W4:Y:S01]  /*6930*/  @P0 LDG.E.U8 R23, desc[UR14][R188.64] ;  /* 0x0000000ebc170981 */ /* 0x000122000c1e1100 */
[----:B------:R-:W-:Y:S01]  /*6940*/  PRMT R18, RZ, 0x7610, R18 ;  /* 0x00007610ff127816 */ /* 0x000fe20000000012 */
[----:B------:R-:W-:Y:S01]  /*6950*/  IMAD R190, R12, 0x2c, RZ ;  /* 0x0000002c0cbe7824 */ /* 0x000fe200078e02ff */
[----:B------:R-:W-:Y:S02]  /*6960*/  LEA.HI.X.SX32 R159, R22, R11, 0x1, P2 ;  /* 0x0000000b169f7211 */ /* 0x000fe400010f0eff */
[----:B------:R-:W-:Y:S02]  /*6970*/  PRMT R22, RZ, 0x7610, R22 ;  /* 0x00007610ff167816 */ /* 0x000fe40000000016 */
[----:B0-----:R-:W-:Y:S01]  /*6980*/  IADD3 R188, P1, R157, R6, RZ ;  /* 0x000000069dbc7210 */ /* 0x001fe20007f3e0ff */
[----:B------:R0:W4:Y:S01]  /*6990*/  @P3 LDG.E.U8 R18, desc[UR14][R158.64] ;  /* 0x0000000e9e123981 */ /* 0x000122000c1e1100 */
[----:B------:R-:W-:-:S02]  /*69a0*/  ISETP.GT.AND P0, PT, R4, 0x2c, PT ;  /* 0x0000002c0400780c */ /* 0x000fc40003f04270 */
[----:B------:R-:W-:Y:S01]  /*69b0*/  LEA.HI.X.SX32 R189, R157, R11, 0x1, P1 ;  /* 0x0000000b9dbd7211 */ /* 0x000fe200008f0eff */
[----:B------:R-:W-:Y:S01]  /*69c0*/  IMAD R196, R12, 0x2e, RZ ;  /* 0x0000002e0cc47824 */ /* 0x000fe200078e02ff */
[----:B------:R-:W-:-:S03]  /*69d0*/  ISETP.GT.AND P3, PT, R4, 0x2d, PT ;  /* 0x0000002d0400780c */ /* 0x000fc60003f64270 */
[----:B------:R1:W4:Y:S01]  /*69e0*/  @P4 LDG.E.U8 R22, desc[UR14][R188.64] ;  /* 0x0000000ebc164981 */ /* 0x000322000c1e1100 */
[C---:B0-----:R-:W-:Y:S02]  /*69f0*/  IADD3 R158, P1, R190.reuse, R6, RZ ;  /* 0x00000006be9e7210 */ /* 0x041fe40007f3e0ff */
[----:B------:R-:W-:Y:S02]  /*6a00*/  PRMT R157, RZ, 0x7610, R157 ;  /* 0x00007610ff9d7816 */ /* 0x000fe4000000009d */
[----:B------:R-:W-:Y:S01]  /*6a10*/  LEA.HI.X.SX32 R159, R190, R11, 0x1, P1 ;  /* 0x0000000bbe9f7211 */ /* 0x000fe200008f0eff */
[----:B-1----:R-:W-:Y:S01]  /*6a20*/  IMAD R189, R12, 0x2d, RZ ;  /* 0x0000002d0cbd7824 */ /* 0x002fe200078e02ff */
[----:B------:R-:W-:-:S03]  /*6a30*/  ISETP.GT.AND P4, PT, R4, 0x2e, PT ;  /* 0x0000002e0400780c */ /* 0x000fc60003f84270 */
[----:B------:R0:W4:Y:S01]  /*6a40*/  @P0 LDG.E.U8 R157, desc[UR14][R158.64] ;  /* 0x0000000e9e9d0981 */ /* 0x000122000c1e1100 */
[-C--:B------:R-:W-:Y:S02]  /*6a50*/  IADD3 R188, P1, R196, R6.reuse, RZ ;  /* 0x00000006c4bc7210 */ /* 0x080fe40007f3e0ff */
[C---:B------:R-:W-:Y:S01]  /*6a60*/  IADD3 R190, P2, R189.reuse, R6, RZ ;  /* 0x00000006bdbe7210 */ /* 0x040fe20007f5e0ff */
[----:B------:R-:W-:Y:S01]  /*6a70*/  IMAD R197, R12, 0x2f, RZ ;  /* 0x0000002f0cc57824 */ /* 0x000fe200078e02ff */
[----:B------:R-:W-:Y:S02]  /*6a80*/  ISETP.GT.AND P0, PT, R4, 0x2f, PT ;  /* 0x0000002f0400780c */ /* 0x000fe40003f04270 */
[----:B------:R-:W-:Y:S02]  /*6a90*/  LEA.HI.X.SX32 R191, R189, R11, 0x1, P2 ;  /* 0x0000000bbdbf7211 */ /* 0x000fe400010f0eff */
[----:B0-----:R-:W-:Y:S02]  /*6aa0*/  PRMT R159, RZ, 0x7610, R159 ;  /* 0x00007610ff9f7816 */ /* 0x001fe4000000009f */
[----:B------:R-:W-:-:S02]  /*6ab0*/  PRMT R158, RZ, 0x7610, R158 ;  /* 0x00007610ff9e7816 */ /* 0x000fc4000000009e */
[----:B------:R-:W-:Y:S02]  /*6ac0*/  LEA.HI.X.SX32 R189, R196, R11, 0x1, P1 ;  /* 0x0000000bc4bd7211 */ /* 0x000fe400008f0eff */
[----:B------:R0:W4:Y:S01]  /*6ad0*/  @P3 LDG.E.U8 R159, desc[UR14][R190.64] ;  /* 0x0000000ebe9f3981 */ /* 0x000122000c1e1100 */
[----:B------:R-:W-:-:S03]  /*6ae0*/  ISETP.GT.AND P2, PT, R4, 0x30, PT ;  /* 0x000000300400780c */ /* 0x000fc60003f44270 */
[----:B------:R1:W4:Y:S01]  /*6af0*/  @P4 LDG.E.U8 R158, desc[UR14][R188.64] ;  /* 0x0000000ebc9e4981 */ /* 0x000322000c1e1100 */
[----:B------:R-:W-:Y:S02]  /*6b00*/  PRMT R196, RZ, 0x7610, R196 ;  /* 0x00007610ffc47816 */ /* 0x000fe400000000c4 */
[----:B0-----:R-:W-:Y:S01]  /*6b10*/  IADD3 R190, P1, R197, R6, RZ ;  /* 0x00000006c5be7210 */ /* 0x001fe20007f3e0ff */
[----:B-1----:R-:W-:-:S03]  /*6b20*/  IMAD R189, R12, 0x30, RZ ;  /* 0x000000300cbd7824 */ /* 0x002fc600078e02ff */
[----:B------:R-:W-:Y:S02]  /*6b30*/  LEA.HI.X.SX32 R191, R197, R11, 0x1, P1 ;  /* 0x0000000bc5bf7211 */ /* 0x000fe400008f0eff */
[----:B------:R-:W-:-:S03]  /*6b40*/  IADD3 R188, P1, R189, R6, RZ ;  /* 0x00000006bdbc7210 */ /* 0x000fc60007f3e0ff */
[----:B------:R0:W4:Y:S01]  /*6b50*/  @P0 LDG.E.U8 R196, desc[UR14][R190.64] ;  /* 0x0000000ebec40981 */ /* 0x000122000c1e1100 */
[----:B------:R-:W-:Y:S02]  /*6b60*/  LEA.HI.X.SX32 R189, R189, R11, 0x1, P1 ;  /* 0x0000000bbdbd7211 */ /* 0x000fe400008f0eff */
[----:B------:R-:W-:Y:S02]  /*6b70*/  ISETP.GT.AND P1, PT, R4, 0x31, PT ;  /* 0x000000310400780c */ /* 0x000fe40003f24270 */
[----:B0-----:R-:W-:Y:S01]  /*6b80*/  PRMT R190, RZ, 0x7610, R190 ;  /* 0x00007610ffbe7816 */ /* 0x001fe200000000be */
[----:B------:R-:W-:-:S05]  /*6b90*/  IMAD R191, R12, 0x31, RZ ;  /* 0x000000310cbf7824 */ /* 0x000fca00078e02ff */
[----:B------:R0:W4:Y:S02]  /*6ba0*/  @P2 LDG.E.U8 R190, desc[UR14][R188.64] ;  /* 0x0000000ebcbe2981 */ /* 0x000124000c1e1100 */
[----:B0-----:R-:W-:-:S04]  /*6bb0*/  IADD3 R188, P0, R191, R6, RZ ;  /* 0x00000006bfbc7210 */ /* 0x001fc80007f1e0ff */
[----:B------:R-:W-:Y:S02]  /*6bc0*/  LEA.HI.X.SX32 R189, R191, R11, 0x1, P0 ;  /* 0x0000000bbfbd7211 */ /* 0x000fe400000f0eff */
[----:B------:R-:W-:-:S06]  /*6bd0*/  PRMT R191, RZ, 0x7610, R191 ;  /* 0x00007610ffbf7816 */ /* 0x000fcc00000000bf */
[----:B------:R0:W4:Y:S01]  /*6be0*/  @P1 LDG.E.U8 R191, desc[UR14][R188.64] ;  /* 0x0000000ebcbf1981 */ /* 0x000122000c1e1100 */
[----:B------:R-:W-:Y:S01]  /*6bf0*/  ISETP.GT.AND P1, PT, R4, 0x32, PT ;  /* 0x000000320400780c */ /* 0x000fe20003f24270 */
[----:B0-----:R-:W-:Y:S01]  /*6c00*/  IMAD R189, R12, 0x32, RZ ;  /* 0x000000320cbd7824 */ /* 0x001fe200078e02ff */
[----:B------:R-:W-:-:S04]  /*6c10*/  PRMT R197, RZ, 0x7610, R197 ;  /* 0x00007610ffc57816 */ /* 0x000fc800000000c5 */
[----:B------:R-:W-:-:S04]  /*6c20*/  IADD3 R188, P0, R189, R6, RZ ;  /* 0x00000006bdbc7210 */ /* 0x000fc80007f1e0ff */
[----:B------:R-:W-:-:S05]  /*6c30*/  LEA.HI.X.SX32 R189, R189, R11, 0x1, P0 ;  /* 0x0000000bbdbd7211 */ /* 0x000fca00000f0eff */
        /* <DEDUP_REMOVED lines=79> */
[----:B--2---:R-:W-:Y:S02]  /*7130*/  LOP3.LUT R162, R162, 0xffff, RZ, 0xc0, !PT ;  /* 0x0000ffffa2a27812 */ /* 0x004fe400078ec0ff */
[----:B---3--:R-:W-:Y:S02]  /*7140*/  LOP3.LUT R163, R163, 0xffff, RZ, 0xc0, !PT ;  /* 0x0000ffffa3a37812 */ /* 0x008fe400078ec0ff */
[----:B----4-:R-:W-:Y:S02]  /*7150*/  LOP3.LUT R180, R180, 0xffff, RZ, 0xc0, !PT ;  /* 0x0000ffffb4b47812 */ /* 0x010fe400078ec0ff */
[----:B------:R-:W-:Y:S02]  /*7160*/  LOP3.LUT R181, R181, 0xffff, RZ, 0xc0, !PT ;  /* 0x0000ffffb5b57812 */ /* 0x000fe400078ec0ff */
[----:B------:R-:W-:Y:S02]  /*7170*/  LOP3.LUT R182, R182, 0xffff, RZ, 0xc0, !PT ;  /* 0x0000ffffb6b67812 */ /* 0x000fe400078ec0ff */
[----:B------:R-:W-:-:S02]  /*7180*/  LOP3.LUT R183, R183, 0xffff, RZ, 0xc0, !PT ;  /* 0x0000ffffb7b77812 */ /* 0x000fc400078ec0ff */
[----:B------:R-:W-:Y:S02]  /*7190*/  LOP3.LUT R184, R184, 0xffff, RZ, 0xc0, !PT ;  /* 0x0000ffffb8b87812 */ /* 0x000fe400078ec0ff */
[----:B------:R-:W-:Y:S02]  /*71a0*/  LOP3.LUT R185, R185, 0xffff, RZ, 0xc0, !PT ;  /* 0x0000ffffb9b97812 */ /* 0x000fe400078ec0ff */
[----:B------:R-:W-:Y:S02]  /*71b0*/  LOP3.LUT R186, R186, 0xffff, RZ, 0xc0, !PT ;  /* 0x0000ffffbaba7812 */ /* 0x000fe400078ec0ff */
[----:B------:R-:W-:Y:S02]  /*71c0*/  LOP3.LUT R187, R187, 0xffff, RZ, 0xc0, !PT ;  /* 0x0000ffffbbbb7812 */ /* 0x000fe400078ec0ff */
[----:B------:R-:W-:Y:S02]  /*71d0*/  LOP3.LUT R192, R192, 0xffff, RZ, 0xc0, !PT ;  /* 0x0000ffffc0c07812 */ /* 0x000fe400078ec0ff */
[----:B------:R-:W-:-:S02]  /*71e0*/  LOP3.LUT R193, R193, 0xffff, RZ, 0xc0, !PT ;  /* 0x0000ffffc1c17812 */ /* 0x000fc400078ec0ff */
[----:B------:R-:W-:Y:S02]  /*71f0*/  LOP3.LUT R160, R160, 0xffff, RZ, 0xc0, !PT ;  /* 0x0000ffffa0a07812 */ /* 0x000fe400078ec0ff */
[----:B------:R-:W-:Y:S02]  /*7200*/  LOP3.LUT R194, R194, 0xffff, RZ, 0xc0, !PT ;  /* 0x0000ffffc2c27812 */ /* 0x000fe400078ec0ff */
[----:B------:R-:W-:Y:S02]  /*7210*/  LOP3.LUT R195, R195, 0xffff, RZ, 0xc0, !PT ;  /* 0x0000ffffc3c37812 */ /* 0x000fe400078ec0ff */
[----:B------:R-:W-:Y:S02]  /*7220*/  LOP3.LUT R161, R161, 0xffff, RZ, 0xc0, !PT ;  /* 0x0000ffffa1a17812 */ /* 0x000fe400078ec0ff */
[----:B0-----:R-:W-:Y:S02]  /*7230*/  PRMT R188, R162, 0x3340, R163 ;  /* 0x00003340a2bc7816 */ /* 0x001fe400000000a3 */
[----:B------:R-:W-:-:S02]  /*7240*/  PRMT R180, R180, 0x3340, R181 ;  /* 0x00003340b4b47816 */ /* 0x000fc400000000b5 */
[----:B------:R-:W-:Y:S02]  /*7250*/  PRMT R182, R182, 0x3340, R183 ;  /* 0x00003340b6b67816 */ /* 0x000fe400000000b7 */
[----:B------:R-:W-:Y:S02]  /*7260*/  PRMT R184, R184, 0x3340, R185 ;  /* 0x00003340b8b87816 */ /* 0x000fe400000000b9 */
[----:B------:R-:W-:Y:S02]  /*7270*/  PRMT R162, R186, 0x3340, R187 ;  /* 0x00003340baa27816 */ /* 0x000fe400000000bb */
[----:B------:R-:W-:Y:S02]  /*7280*/  PRMT R192, R192, 0x3340, R193 ;  /* 0x00003340c0c07816 */ /* 0x000fe400000000c1 */
[----:B------:R-:W-:Y:S02]  /*7290*/  PRMT R163, R194, 0x3340, R195 ;  /* 0x00003340c2a37816 */ /* 0x000fe400000000c3 */
[----:B------:R-:W-:-:S02]  /*72a0*/  PRMT R160, R160, 0x3340, R161 ;  /* 0x00003340a0a07816 */ /* 0x000fc400000000a1 */
[----:B------:R-:W-:Y:S02]  /*72b0*/  PRMT R161, R180, 0x5410, R182 ;  /* 0x00005410b4a17816 */ /* 0x000fe400000000b6 */
[----:B------:R-:W-:Y:S02]  /*72c0*/  PRMT R162, R184, 0x5410, R162 ;  /* 0x00005410b8a27816 */ /* 0x000fe400000000a2 */
[----:B------:R-:W-:Y:S02]  /*72d0*/  PRMT R163, R192, 0x5410, R163 ;  /* 0x00005410c0a37816 */ /* 0x000fe400000000a3 */
[----:B------:R-:W-:Y:S01]  /*72e0*/  PRMT R160, R160, 0x5410, R188 ;  /* 0x00005410a0a07816 */ /* 0x000fe200000000bc */
[----:B------:R-:W-:Y:S01]  /*72f0*/  BAR.SYNC.DEFER_BLOCKING 0x0 ;  /* 0x0000000000007b1d */ /* 0x000fe20000010000 */
[----:B------:R-:W-:-:S05]  /*7300*/  ISETP.GE.AND P0, PT, R5, R4, PT ;  /* 0x000000040500720c */ /* 0x000fca0003f06270 */
[----:B------:R0:W-:Y:S04]  /*7310*/  STL [R1+0x1bc], R6 ;  /* 0x0001bc0601007387 */ /* 0x0001e80000100800 */
[----:B0-----:R-:W2:Y:S04]  /*7320*/  LDL R6, [R1+0x138] ;  /* 0x0001380001067983 */ /* 0x001ea80000100800 */
[----:B------:R0:W-:Y:S04]  /*7330*/  STS.128 [R2+UR12], R160 ;  /* 0x000000a002007988 */ /* 0x0001e80008000c0c */
[----:B0-----:R-:W3:Y:S04]  /*7340*/  LDL R162, [R1+0x15c] ;  /* 0x00015c0001a27983 */ /* 0x001ee80000100800 */
[----:B------:R-:W4:Y:S04]  /*7350*/  LDL R163, [R1+0x13c] ;  /* 0x00013c0001a37983 */ /* 0x000f280000100800 */
[----:B------:R-:W2:Y:S04]  /*7360*/  LDL R2, [R1+0x11c] ;  /* 0x00011c0001027983 */ /* 0x000ea80000100800 */
[----:B------:R-:W4:Y:S01]  /*7370*/  LDL.LU R5, [R1+0x158] ;  /* 0x0001580001057983 */ /* 0x000f220000300800 */
[----:B------:R-:W-:-:S02]  /*7380*/  IADD3 RZ, P1, R3, R7, RZ ;  /* 0x0000000703ff7210 */ /* 0x000fc40007f3e0ff */
[----:B------:R-:W-:Y:S01]  /*7390*/  SHF.R.S32.HI R12, RZ, 0x1f, R3 ;  /* 0x0000001fff0c7819 */ /* 0x000fe20000011403 */
[----:B------:R-:W-:Y:S01]  /*73a0*/  IMAD.IADD R160, R3, 0x1, R7 ;  /* 0x0000000103a07824 */ /* 0x000fe200078e0207 */
[----:B------:R-:W-:-:S03]  /*73b0*/  PRMT R180, RZ, 0x7610, R180 ;  /* 0x00007610ffb47816 */ /* 0x000fc600000000b4 */
[C---:B------:R-:W-:Y:S01]  /*73c0*/  IMAD.X R161, R12.reuse, 0x1, R233, P1 ;  /* 0x000000010ca17824 */ /* 0x040fe200008e06e9 */
[C---:B------:R-:W-:Y:S02]  /*73d0*/  IADD3 RZ, P1, R3.reuse, R9, RZ ;  /* 0x0000000903ff7210 */ /* 0x040fe40007f3e0ff */
[----:B------:R-:W-:Y:S02]  /*73e0*/  PRMT R181, RZ, 0x7610, R181 ;  /* 0x00007610ffb57816 */ /* 0x000fe400000000b5 */
[----:B------:R0:W2:Y:S01]  /*73f0*/  @!P0 LDG.E.U8 R180, desc[UR14][R160.64] ;  /* 0x0000000ea0b48981 */ /* 0x0000a2000c1e1100 */
[----:B------:R-:W-:Y:S01]  /*7400*/  PRMT R182, RZ, 0x7610, R182 ;  /* 0x00007610ffb67816 */ /* 0x000fe200000000b6 */
[C---:B0-----:R-:W-:Y:S02]  /*7410*/  IMAD.IADD R160, R3.reuse, 0x1, R9 ;  /* 0x0000000103a07824 */ /* 0x041fe400078e0209 */
[----:B------:R-:W-:Y:S01]  /*7420*/  IMAD.X R161, R12, 0x1, R231, P1 ;  /* 0x000000010ca17824 */ /* 0x000fe200008e06e7 */
[----:B------:R-:W-:-:S04]  /*7430*/  IADD3 RZ, P1, R3, R16, RZ ;  /* 0x0000001003ff7210 */ /* 0x000fc80007f3e0ff */
[----:B------:R0:W2:Y:S02]  /*7440*/  @!P0 LDG.E.U8 R181, desc[UR14][R160.64] ;  /* 0x0000000ea0b58981 */ /* 0x0000a4000c1e1100 */
[----:B0-----:R-:W-:Y:S02]  /*7450*/  IMAD.IADD R160, R3, 0x1, R16 ;  /* 0x0000000103a07824 */ /* 0x001fe400078e0210 */
[----:B------:R-:W-:-:S05]  /*7460*/  IMAD.X R161, R12, 0x1, R229, P1 ;  /* 0x000000010ca17824 */ /* 0x000fca00008e06e5 */
[----:B------:R0:W2:Y:S01]  /*7470*/  @!P0 LDG.E.U8 R182, desc[UR14][R160.64] ;  /* 0x0000000ea0b68981 */ /* 0x0000a2000c1e1100 */
[----:B------:R-:W-:Y:S02]  /*7480*/  PRMT R183, RZ, 0x7610, R183 ;  /* 0x00007610ffb77816 */ /* 0x000fe400000000b7 */
[----:B0-----:R-:W-:-:S05]  /*7490*/  IADD3 R160, P1, R3, R0, RZ ;  /* 0x0000000003a07210 */ /* 0x001fca0007f3e0ff */
[----:B------:R-:W-:-:S05]  /*74a0*/  IMAD.X R161, R12, 0x1, R15, P1 ;  /* 0x000000010ca17824 */ /* 0x000fca00008e060f */
[----:B------:R3:W2:Y:S01]  /*74b0*/  @!P0 LDG.E.U8 R183, desc[UR14][R160.64] ;  /* 0x0000000ea0b78981 */ /* 0x0006a2000c1e1100 */
[----:B------:R-:W-:Y:S02]  /*74c0*/  PRMT R184, RZ, 0x7610, R184 ;  /* 0x00007610ffb87816 */ /* 0x000fe400000000b8 */
[----:B------:R-:W-:Y:S02]  /*74d0*/  PRMT R185, RZ, 0x7610, R185 ;  /* 0x00007610ffb97816 */ /* 0x000fe400000000b9 */
[----:B---3--:R-:W-:-:S05]  /*74e0*/  IADD3 R160, P1, R3, R162, RZ ;  /* 0x000000a203a07210 */ /* 0x008fca0007f3e0ff */
[----:B----4-:R-:W-:-:S05]  /*74f0*/  IMAD.X R161, R12, 0x1, R5, P1 ;  /* 0x000000010ca17824 */ /* 0x010fca00008e0605 */
[----:B------:R0:W3:Y:S02]  /*7500*/  @!P0 LDG.E.U8 R184, desc[UR14][R160.64] ;  /* 0x0000000ea0b88981 */ /* 0x0000e4000c1e1100 */
[----:B0-----:R-:W-:-:S05]  /*7510*/  IADD3 R160, P1, R3, R163, RZ ;  /* 0x000000a303a07210 */ /* 0x001fca0007f3e0ff */
[----:B--2---:R-:W-:Y:S01]  /*7520*/  IMAD.X R161, R12, 0x1, R6, P1 ;  /* 0x000000010ca17824 */ /* 0x004fe200008e0606 */
[----:B------:R0:W-:Y:S04]  /*7530*/  STL [R1+0x17c], R5 ;  /* 0x00017c0501007387 */ /* 0x0001e80000100800 */
[----:B------:R1:W2:Y:S01]  /*7540*/  @!P0 LDG.E.U8 R185, desc[UR14][R160.64] ;  /* 0x0000000ea0b98981 */ /* 0x0002a2000c1e1100 */
[----:B------:R-:W-:Y:S02]  /*7550*/  PRMT R186, RZ, 0x7610, R186 ;  /* 0x00007610ffba7816 */ /* 0x000fe400000000ba */
[----:B------:R-:W-:Y:S01]  /*7560*/  PRMT R187, RZ, 0x7610, R187 ;  /* 0x00007610ffbb7816 */ /* 0x000fe200000000bb */
[----:B------:R-:W4:Y:S04]  /*7570*/  LDL R163, [R1+0xd8] ;  /* 0x0000d80001a37983 */ /* 0x000f280000100800 */
[----:B------:R-:W3:Y:S04]  /*7580*/  LDL R162, [R1+0xbc] ;  /* 0x0000bc0001a27983 */ /* 0x000ee80000100800 */
[----:B------:R-:W2:Y:S01]  /*7590*/  LDL R161, [R1+0x118] ;  /* 0x0001180001a17983 */ /* 0x000ea20000100800 */
[----:B-1----:R-:W-:-:S03]  /*75a0*/  IADD3 R160, P1, R3, R2, RZ ;  /* 0x0000000203a07210 */ /* 0x002fc60007f3e0ff */
[----:B------:R-:W3:Y:S04]  /*75b0*/  LDL R6, [R1+0xb8] ;  /* 0x0000b80001067983 */ /* 0x000ee80000100800 */
[----:B0-----:R-:W3:Y:S04]  /*75c0*/  LDL R5, [R1+0x9c] ;  /* 0x00009c0001057983 */ /* 0x001ee80000100800 */
[----:B------:R-:W3:Y:S01]  /*75d0*/  LDL R2, [R1+0x98] ;  /* 0x0000980001027983 */ /* 0x000ee20000100800 */
[----:B--2---:R-:W-:-:S05]  /*75e0*/  IMAD.X R161, R12, 0x1, R161, P1 ;  /* 0x000000010ca17824 */ /* 0x004fca00008e06a1 */
[----:B------:R0:W2:Y:S04]  /*75f0*/  @!P0 LDG.E.U8 R186, desc[UR14][R160.64] ;  /* 0x0000000ea0ba8981 */ /* 0x0000a8000c1e1100 */
[----:B------:R-:W0:Y:S02]  /*7600*/  LDL R161, [R1+0xfc] ;  /* 0x0000fc0001a17983 */ /* 0x000e240000100800 */
[----:B0-----:R-:W-:Y:S02]  /*7610*/  IADD3 R160, P1, R3, R161, RZ ;  /* 0x000000a103a07210 */ /* 0x001fe40007f3e0ff */
[----:B------:R-:W4:Y:S03]  /*7620*/  LDL R161, [R1+0xf8] ;  /* 0x0000f80001a17983 */ /* 0x000f260000100800 */
[----:B----4-:R-:W-:-:S05]  /*7630*/  IMAD.X R161, R12, 0x1, R161, P1 ;  /* 0x000000010ca17824 */ /* 0x010fca00008e06a1 */
[----:B------:R0:W4:Y:S04]  /*7640*/  @!P0 LDG.E.U8 R187, desc[UR14][R160.64] ;  /* 0x0000000ea0bb8981 */ /* 0x000128000c1e1100 */
[----:B------:R-:W0:Y:S01]  /*7650*/  LDL R161, [R1+0xdc] ;  /* 0x0000dc0001a17983 */ /* 0x000e220000100800 */
[----:B------:R-:W-:Y:S02]  /*7660*/  PRMT R188, RZ, 0x7610, R188 ;  /* 0x00007610ffbc7816 */ /* 0x000fe400000000bc */
[----:B------:R-:W-:Y:S02]  /*7670*/  PRMT R189, RZ, 0x7610, R189 ;  /* 0x00007610ffbd7816 */ /* 0x000fe400000000bd */
[----:B------:R-:W-:Y:S02]  /*7680*/  LOP3.LUT R166, R166, 0xffff, RZ, 0xc0, !PT ;  /* 0x0000ffffa6a67812 */ /* 0x000fe400078ec0ff */
[----:B------:R-:W-:-:S02]  /*7690*/  LOP3.LUT R167, R167, 0xffff, RZ, 0xc0, !PT ;  /* 0x0000ffffa7a77812 */ /* 0x000fc400078ec0ff */
[----:B------:R-:W-:Y:S02]  /*76a0*/  LOP3.LUT R178, R178, 0xffff, RZ, 0xc0, !PT ;  /* 0x0000ffffb2b27812 */ /* 0x000fe400078ec0ff */
[----:B------:R-:W-:Y:S02]  /*76b0*/  LOP3.LUT R179, R179, 0xffff, RZ, 0xc0, !PT ;  /* 0x0000ffffb3b37812 */ /* 0x000fe400078ec0ff */
[----:B0-----:R-:W-:-:S05]  /*76c0*/  IADD3 R160, P1, R3, R161, RZ ;  /* 0x000000a103a07210 */ /* 0x001fca0007f3e0ff */
[----:B------:R-:W-:-:S05]  /*76d0*/  IMAD.X R161, R12, 0x1, R163, P1 ;  /* 0x000000010ca17824 */ /* 0x000fca00008e06a3 */
[----:B------:R3:W4:Y:S02]  /*76e0*/  @!P0 LDG.E.U8 R188, desc[UR14][R160.64] ;  /* 0x0000000ea0bc8981 */ /* 0x000724000c1e1100 */
[----:B---3--:R-:W-:-:S05]  /*76f0*/  IADD3 R160, P1, R3, R162, RZ ;  /* 0x000000a203a07210 */ /* 0x008fca0007f3e0ff */
[----:B------:R-:W-:Y:S01]  /*7700*/  IMAD.X R161, R12, 0x1, R6, P1 ;  /* 0x000000010ca17824 */ /* 0x000fe200008e0606 */
[----:B------:R-:W-:Y:S01]  /*7710*/  PRMT R163, R178, 0x3340, R166 ;  /* 0x00003340b2a37816 */ /* 0x000fe200000000a6 */
[----:B------:R-:W3:Y:S04]  /*7720*/  LDL R6, [R1+0x38] ;  /* 0x0000380001067983 */ /* 0x000ee80000100800 */
[----:B------:R0:W4:Y:S01]  /*7730*/  @!P0 LDG.E.U8 R189, desc[UR14][R160.64] ;  /* 0x0000000ea0bd8981 */ /* 0x000122000c1e1100 */
[----:B------:R-:W-:-:S03]  /*7740*/  PRMT R162, R179, 0x3340, R167 ;  /* 0x00003340b3a27816 */ /* 0x000fc600000000a7 */
[----:B------:R-:W2:Y:S04]  /*7750*/  LDL R166, [R1+0x78] ;  /* 0x0000780001a67983 */ /* 0x000ea80000100800 */
[----:B------:R-:W3:Y:S01]  /*7760*/  LDL R167, [R1+0x5c] ;  /* 0x00005c0001a77983 */ /* 0x000ee20000100800 */
[----:B0-----:R-:W-:-:S03]  /*7770*/  IADD3 R160, P1, R3, R5, RZ ;  /* 0x0000000503a07210 */ /* 0x001fc60007f3e0ff */
[----:B------:R-:W4:Y:S02]  /*7780*/  LDL R5, [R1+0x7c] ;  /* 0x00007c0001057983 */ /* 0x000f240000100800 */
[----:B------:R-:W-:Y:S02]  /*7790*/  IMAD.X R161, R12, 0x1, R2, P1 ;  /* 0x000000010ca17824 */ /* 0x000fe400008e0602 */
[----:B------:R-:W2:Y:S01]  /*77a0*/  LDL R2, [R1+0x16c] ;  /* 0x00016c0001027983 */ /* 0x000ea20000100800 */
[----:B------:R-:W-:Y:S02]  /*77b0*/  PRMT R192, RZ, 0x7610, R192 ;  /* 0x00007610ffc07816 */ /* 0x000fe400000000c0 */
[----:B------:R-:W-:Y:S02]  /*77c0*/  LOP3.LUT R172, R172, 0xffff, RZ, 0xc0, !PT ;  /* 0x0000ffffacac7812 */ /* 0x000fe400078ec0ff */
[----:B------:R-:W-:Y:S02]  /*77d0*/  LOP3.LUT R171, R171, 0xffff, RZ, 0xc0, !PT ;  /* 0x0000ffffabab7812 */ /* 0x000fe400078ec0ff */
[----:B------:R-:W-:Y:S01]  /*77e0*/  LOP3.LUT R174, R174, 0xffff, RZ, 0xc0, !PT ;  /* 0x0000ffffaeae7812 */ /* 0x000fe200078ec0ff */
[----:B------:R0:W3:Y:S01]  /*77f0*/  @!P0 LDG.E.U8 R192, desc[UR14][R160.64] ;  /* 0x0000000ea0c08981 */ /* 0x0000e2000c1e1100 */
        /* <DEDUP_REMOVED lines=9> */
[----:B------:R-:W-:Y:S02]  /*7890*/  PRMT R171, R172, 0x3340, R171 ;  /* 0x00003340acab7816 */ /* 0x000fe400000000ab */
[----:B0-----:R-:W-:Y:S02]  /*78a0*/  PRMT R160, R174, 0x3340, R170 ;  /* 0x00003340aea07816 */ /* 0x001fe400000000aa */
[----:B------:R-:W-:Y:S02]  /*78b0*/  PRMT R169, R173, 0x3340, R169 ;  /* 0x00003340ada97816 */ /* 0x000fe400000000a9 */
[----:B------:R-:W-:-:S02]  /*78c0*/  PRMT R161, R176, 0x3340, R168 ;  /* 0x00003340b0a17816 */ /* 0x000fc400000000a8 */
[----:B------:R-:W-:Y:S02]  /*78d0*/  PRMT R175, R175, 0x3340, R164 ;  /* 0x00003340afaf7816 */ /* 0x000fe400000000a4 */
[----:B------:R-:W-:Y:S02]  /*78e0*/  PRMT R177, R177, 0x3340, R165 ;  /* 0x00003340b1b17816 */ /* 0x000fe400000000a5 */
[----:B------:R-:W-:Y:S02]  /*78f0*/  PRMT R160, R171, 0x5410, R160 ;  /* 0x00005410aba07816 */ /* 0x000fe400000000a0 */
[----:B------:R-:W-:Y:S02]  /*7900*/  PRMT R161, R169, 0x5410, R161 ;  /* 0x00005410a9a17816 */ /* 0x000fe400000000a1 */
[----:B------:R-:W-:Y:S02]  /*7910*/  PRMT R162, R175, 0x5410, R162 ;  /* 0x00005410afa27816 */ /* 0x000fe400000000a2 */
[----:B------:R-:W-:-:S02]  /*7920*/  PRMT R163, R177, 0x5410, R163 ;  /* 0x00005410b1a37816 */ /* 0x000fc400000000a3 */
[C---:B----4-:R-:W-:Y:S02]  /*7930*/  IADD3 R164, P1, R3.reuse, R5, RZ ;  /* 0x0000000503a47210 */ /* 0x050fe40007f3e0ff */
[----:B------:R-:W4:Y:S04]  /*7940*/  LDL R5, [R1+0x18] ;  /* 0x0000180001057983 */ /* 0x000f280000100800 */
[----:B--2---:R0:W-:Y:S01]  /*7950*/  STS.128 [R2+UR12], R160 ;  /* 0x000000a002007988 */ /* 0x0041e20008000c0c */
[----:B------:R-:W-:Y:S01]  /*7960*/  IMAD.X R165, R12, 0x1, R166, P1 ;  /* 0x000000010ca57824 */ /* 0x000fe200008e06a6 */
[----:B---3--:R-:W-:Y:S02]  /*7970*/  IADD3 R166, P1, R3, R167, RZ ;  /* 0x000000a703a67210 */ /* 0x008fe40007f3e0ff */
[----:B------:R-:W2:Y:S04]  /*7980*/  LDL R167, [R1+0x58] ;  /* 0x0000580001a77983 */ /* 0x000ea80000100800 */
[----:B0-----:R-:W3:Y:S04]  /*7990*/  LDL R162, [R1+0x3c] ;  /* 0x00003c0001a27983 */ /* 0x001ee80000100800 */
[----:B------:R-:W4:Y:S01]  /*79a0*/  LDL R163, [R1+0x1c] ;  /* 0x00001c0001a37983 */ /* 0x000f220000100800 */
[----:B------:R-:W-:-:S02]  /*79b0*/  PRMT R168, RZ, 0x7610, R168 ;  /* 0x00007610ffa87816 */ /* 0x000fc400000000a8 */
[----:B------:R-:W-:Y:S01]  /*79c0*/  PRMT R169, RZ, 0x7610, R169 ;  /* 0x00007610ffa97816 */ /* 0x000fe200000000a9 */
[----:B------:R-:W4:Y:S04]  /*79d0*/  LDL.LU R2, [R1+0x150] ;  /* 0x0001500001027983 */ /* 0x000f280000300800 */
[----:B------:R0:W4:Y:S02]  /*79e0*/  @!P0 LDG.E.U8 R168, desc[UR14][R164.64] ;  /* 0x0000000ea4a88981 */ /* 0x000124000c1e1100 */
[----:B0-----:R-:W-:Y:S02]  /*79f0*/  PRMT R164, RZ, 0x7610, R164 ;  /* 0x00007610ffa47816 */ /* 0x001fe400000000a4 */
[----:B------:R-:W-:Y:S02]  /*7a00*/  PRMT R165, RZ, 0x7610, R165 ;  /* 0x00007610ffa57816 */ /* 0x000fe400000000a5 */
[----:B------:R-:W-:Y:S01]  /*7a10*/  PRMT R170, RZ, 0x7610, R170 ;  /* 0x00007610ffaa7816 */ /* 0x000fe200000000aa */
[----:B--2---:R-:W-:-:S05]  /*7a20*/  IMAD.X R167, R12, 0x1, R167, P1 ;  /* 0x000000010ca77824 */ /* 0x004fca00008e06a7 */
[----:B------:R0:W2:Y:S01]  /*7a30*/  @!P0 LDG.E.U8 R164, desc[UR14][R166.64] ;  /* 0x0000000ea6a48981 */ /* 0x0000a2000c1e1100 */
[C---:B---3--:R-:W-:Y:S02]  /*7a40*/  IADD3 R160, P2, R3.reuse, R162, RZ ;  /* 0x000000a203a07210 */ /* 0x048fe40007f5e0ff */
[----:B----4-:R-:W-:-:S03]  /*7a50*/  IADD3 R162, P1, R3, R163, RZ ;  /* 0x000000a303a27210 */ /* 0x010fc60007f3e0ff */
[C---:B------:R-:W-:Y:S01]  /*7a60*/  IMAD.X R161, R12.reuse, 0x1, R6, P2 ;  /* 0x000000010ca17824 */ /* 0x040fe200010e0606 */
[----:B0-----:R-:W-:Y:S01]  /*7a70*/  PRMT R166, RZ, 0x7610, R166 ;  /* 0x00007610ffa67816 */ /* 0x001fe200000000a6 */
[----:B------:R-:W3:Y:S01]  /*7a80*/  LDL R6, [R1+0x154] ;  /* 0x0001540001067983 */ /* 0x000ee20000100800 */
[----:B------:R-:W-:-:S03]  /*7a90*/  IMAD.X R163, R12, 0x1, R5, P1 ;  /* 0x000000010ca37824 */ /* 0x000fc600008e0605 */
[----:B------:R0:W4:Y:S01]  /*7aa0*/  @!P0 LDG.E.U8 R165, desc[UR14][R160.64] ;  /* 0x0000000ea0a58981 */ /* 0x000122000c1e1100 */
[----:B------:R-:W-:-:S03]  /*7ab0*/  PRMT R167, RZ, 0x7610, R167 ;  /* 0x00007610ffa77816 */ /* 0x000fc600000000a7 */
[----:B------:R1:W4:Y:S04]  /*7ac0*/  @!P0 LDG.E.U8 R166, desc[UR14][R162.64] ;  /* 0x0000000ea2a68981 */ /* 0x000328000c1e1100 */
[----:B------:R-:W2:Y:S01]  /*7ad0*/  LDL R5, [R1+0x114] ;  /* 0x0001140001057983 */ /* 0x000ea20000100800 */
[----:B0-----:R-:W-:-:S05]  /*7ae0*/  IADD3 R160, P1, R3, R252, RZ ;  /* 0x000000fc03a07210 */ /* 0x001fca0007f3e0ff */
[----:B------:R-:W-:Y:S01]  /*7af0*/  IMAD.X R161, R12, 0x1, R251, P1 ;  /* 0x000000010ca17824 */ /* 0x000fe200008e06fb */
[----:B-1----:R-:W-:-:S04]  /*7b00*/  IADD3 R162, P1, R3, R244, RZ ;  /* 0x000000f403a27210 */ /* 0x002fc80007f3e0ff */
[----:B------:R0:W4:Y:S01]  /*7b10*/  @!P0 LDG.E.U8 R167, desc[UR14][R160.64] ;  /* 0x0000000ea0a78981 */ /* 0x000122000c1e1100 */
[----:B------:R-:W-:-:S05]  /*7b20*/  IMAD.X R163, R12, 0x1, R243, P1 ;  /* 0x000000010ca37824 */ /* 0x000fca00008e06f3 */
[----:B------:R1:W4:Y:S01]  /*7b30*/  @!P0 LDG.E.U8 R169, desc[UR14][R162.64] ;  /* 0x0000000ea2a98981 */ /* 0x000322000c1e1100 */
[----:B0-----:R-:W-:-:S05]  /*7b40*/  IADD3 R160, P1, R3, R236, RZ ;  /* 0x000000ec03a07210 */ /* 0x001fca0007f3e0ff */
[----:B------:R-:W-:Y:S01]  /*7b50*/  IMAD.X R161, R12, 0x1, R235, P1 ;  /* 0x000000010ca17824 */ /* 0x000fe200008e06eb */
[----:B-1----:R-:W-:-:S06]  /*7b60*/  PRMT R162, RZ, 0x7610, R162 ;  /* 0x00007610ffa27816 */ /* 0x002fcc00000000a2 */
[----:B------:R0:W4:Y:S01]  /*7b70*/  @!P0 LDG.E.U8 R162, desc[UR14][R160.64] ;  /* 0x0000000ea0a28981 */ /* 0x000122000c1e1100 */
[----:B------:R-:W-:Y:S02]  /*7b80*/  PRMT R163, RZ, 0x7610, R163 ;  /* 0x00007610ffa37816 */ /* 0x000fe400000000a3 */
[----:B0-----:R-:W-:-:S05]  /*7b90*/  IADD3 R160, P1, R3, R227, RZ ;  /* 0x000000e303a07210 */ /* 0x001fca0007f3e0ff */
[----:B------:R-:W-:-:S05]  /*7ba0*/  IMAD.X R161, R12, 0x1, R225, P1 ;  /* 0x000000010ca17824 */ /* 0x000fca00008e06e1 */
[----:B------:R0:W4:Y:S02]  /*7bb0*/  @!P0 LDG.E.U8 R163, desc[UR14][R160.64] ;  /* 0x0000000ea0a38981 */ /* 0x000124000c1e1100 */
[----:B0-----:R-:W-:-:S05]  /*7bc0*/  IADD3 R160, P1, R3, R212, RZ ;  /* 0x000000d403a07210 */ /* 0x001fca0007f3e0ff */
[----:B------:R-:W-:Y:S01]  /*7bd0*/  IMAD.X R161, R12, 0x1, R211, P1 ;  /* 0x000000010ca17824 */ /* 0x000fe200008e06d3 */
[----:B------:R0:W-:Y:S04]  /*7be0*/  STL [R1+0x1ac], R251 ;  /* 0x0001acfb01007387 */ /* 0x0001e80000100800 */
[----:B------:R1:W4:Y:S04]  /*7bf0*/  @!P0 LDG.E.U8 R170, desc[UR14][R160.64] ;  /* 0x0000000ea0aa8981 */ /* 0x000328000c1e1100 */
[----:B0-----:R-:W3:Y:S04]  /*7c00*/  LDL R251, [R1+0x130] ;  /* 0x0001300001fb7983 */ /* 0x001ee80000100800 */
[----:B------:R-:W1:Y:S01]  /*7c10*/  LDL R161, [R1+0x134] ;  /* 0x0001340001a17983 */ /* 0x000e620000100800 */
[----:B------:R-:W-:-:S02]  /*7c20*/  PRMT R171, RZ, 0x7610, R171 ;  /* 0x00007610ffab7816 */ /* 0x000fc400000000ab */
[----:B------:R-:W-:Y:S02]  /*7c30*/  PRMT R172, RZ, 0x7610, R172 ;  /* 0x00007610ffac7816 */ /* 0x000fe400000000ac */
[----:B-1----:R-:W-:-:S05]  /*7c40*/  IADD3 R160, P1, R3, R161, RZ ;  /* 0x000000a103a07210 */ /* 0x002fca0007f3e0ff */
[C---:B---3--:R-:W-:Y:S02]  /*7c50*/  IMAD.X R161, R12.reuse, 0x1, R251, P1 ;  /* 0x000000010ca17824 */ /* 0x048fe400008e06fb */
[----:B------:R-:W3:Y:S04]  /*7c60*/  LDL R251, [R1+0xb4] ;  /* 0x0000b40001fb7983 */ /* 0x000ee80000100800 */
[----:B------:R0:W4:Y:S02]  /*7c70*/  @!P0 LDG.E.U8 R171, desc[UR14][R160.64] ;  /* 0x0000000ea0ab8981 */ /* 0x000124000c1e1100 */
[----:B0-----:R-:W-:Y:S02]  /*7c80*/  IADD3 R160, P1, R3, R6, RZ ;  /* 0x0000000603a07210 */ /* 0x001fe40007f3e0ff */
[----:B------:R-:W4:Y:S03]  /*7c90*/  LDL R6, [R1+0xb0] ;  /* 0x0000b00001067983 */ /* 0x000f260000100800 */
[----:B------:R-:W-:Y:S01]  /*7ca0*/  IMAD.X R161, R12, 0x1, R2, P1 ;  /* 0x000000010ca17824 */ /* 0x000fe200008e0602 */
[----:B------:R0:W-:Y:S04]  /*7cb0*/  STL [R1+0x180], R2 ;  /* 0x0001800201007387 */ /* 0x0001e80000100800 */
[----:B------:R2:W4:Y:S01]  /*7cc0*/  @!P0 LDG.E.U8 R172, desc[UR14][R160.64] ;  /* 0x0000000ea0ac8981 */ /* 0x000522000c1e1100 */
[----:B------:R-:W-:-:S02]  /*7cd0*/  PRMT R173, RZ, 0x7610, R173 ;  /* 0x00007610ffad7816 */ /* 0x000fc400000000ad */
[----:B------:R-:W-:Y:S01]  /*7ce0*/  PRMT R174, RZ, 0x7610, R174 ;  /* 0x00007610ffae7816 */ /* 0x000fe200000000ae */
[----:B0-----:R-:W4:Y:S04]  /*7cf0*/  LDL R2, [R1+0x90] ;  /* 0x0000900001027983 */ /* 0x001f280000100800 */
[----:B------:R-:W3:Y:S01]  /*7d00*/  LDL R161, [R1+0x110] ;  /* 0x0001100001a17983 */ /* 0x000ee20000100800 */
[----:B--2---:R-:W-:-:S03]  /*7d10*/  IADD3 R160, P1, R3, R5, RZ ;  /* 0x0000000503a07210 */ /* 0x004fc60007f3e0ff */
[----:B------:R-:W2:Y:S02]  /*7d20*/  LDL R5, [R1+0x94] ;  /* 0x0000940001057983 */ /* 0x000ea40000100800 */
[----:B---3--:R-:W-:-:S05]  /*7d30*/  IMAD.X R161, R12, 0x1, R161, P1 ;  /* 0x000000010ca17824 */ /* 0x008fca00008e06a1 */
[----:B------:R0:W3:Y:S04]  /*7d40*/  @!P0 LDG.E.U8 R173, desc[UR14][R160.64] ;  /* 0x0000000ea0ad8981 */ /* 0x0000e8000c1e1100 */
[----:B------:R-:W0:Y:S02]  /*7d50*/  LDL R161, [R1+0xf4] ;  /* 0x0000f40001a17983 */ /* 0x000e240000100800 */
[----:B0-----:R-:W-:Y:S02]  /*7d60*/  IADD3 R160, P1, R3, R161, RZ ;  /* 0x000000a103a07210 */ /* 0x001fe40007f3e0ff */
[----:B------:R-:W4:Y:S03]  /*7d70*/  LDL R161, [R1+0xf0] ;  /* 0x0000f00001a17983 */ /* 0x000f260000100800 */
[----:B----4-:R-:W-:-:S05]  /*7d80*/  IMAD.X R161, R12, 0x1, R161, P1 ;  /* 0x000000010ca17824 */ /* 0x010fca00008e06a1 */
[----:B------:R0:W4:Y:S04]  /*7d90*/  @!P0 LDG.E.U8 R174, desc[UR14][R160.64] ;  /* 0x0000000ea0ae8981 */ /* 0x000128000c1e1100 */
[----:B------:R-:W0:Y:S02]  /*7da0*/  LDL R161, [R1+0xd4] ;  /* 0x0000d40001a17983 */ /* 0x000e240000100800 */
[----:B0-----:R-:W-:Y:S02]  /*7db0*/  IADD3 R160, P1, R3, R161, RZ ;  /* 0x000000a103a07210 */ /* 0x001fe40007f3e0ff */
[----:B------:R-:W2:Y:S01]  /*7dc0*/  LDL R161, [R1+0xd0] ;  /* 0x0000d00001a17983 */ /* 0x000ea20000100800 */
[----:B------:R-:W-:Y:S02]  /*7dd0*/  PRMT R175, RZ, 0x7610, R175 ;  /* 0x00007610ffaf7816 */ /* 0x000fe400000000af */
[----:B------:R-:W-:-:S02]  /*7de0*/  PRMT R176, RZ, 0x7610, R176 ;  /* 0x00007610ffb07816 */ /* 0x000fc400000000b0 */
        /* <DEDUP_REMOVED lines=9> */
[----:B------:R-:W-:Y:S02]  /*7e80*/  PRMT R153, R153, 0x3340, R154 ;  /* 0x0000334099997816 */ /* 0x000fe4000000009a */
[----:B------:R-:W-:Y:S02]  /*7e90*/  PRMT R21, R17, 0x3340, R21 ;  /* 0x0000334011157816 */ /* 0x000fe40000000015 */
[----:B------:R-:W-:-:S02]  /*7ea0*/  LOP3.LUT R20, R20, 0xffff, RZ, 0xc0, !PT ;  /* 0x0000ffff14147812 */ /* 0x000fc400078ec0ff */
[----:B------:R-:W-:Y:S02]  /*7eb0*/  LOP3.LUT R23, R23, 0xffff, RZ, 0xc0, !PT ;  /* 0x0000ffff17177812 */ /* 0x000fe400078ec0ff */
[----:B------:R-:W-:Y:S02]  /*7ec0*/  PRMT R19, R19, 0x3340, R155 ;  /* 0x0000334013137816 */ /* 0x000fe4000000009b */
[----:B------:R-:W-:Y:S02]  /*7ed0*/  PRMT R17, R20, 0x3340, R23 ;  /* 0x0000334014117816 */ /* 0x000fe40000000017 */
[----:B------:R-:W-:Y:S02]  /*7ee0*/  PRMT R21, R152, 0x5410, R21 ;  /* 0x0000541098157816 */ /* 0x000fe40000000015 */
[----:B------:R-:W-:Y:S01]  /*7ef0*/  PRMT R20, R153, 0x5410, R19 ;  /* 0x0000541099147816 */ /* 0x000fe20000000013 */
[----:B--2---:R-:W-:-:S05]  /*7f00*/  IMAD.X R161, R12, 0x1, R161, P1 ;  /* 0x000000010ca17824 */ /* 0x004fca00008e06a1 */
[----:B------:R0:W2:Y:S02]  /*7f10*/  @!P0 LDG.E.U8 R175, desc[UR14][R160.64] ;  /* 0x0000000ea0af8981 */ /* 0x0000a4000c1e1100 */
[----:B0-----:R-:W-:-:S05]  /*7f20*/  IADD3 R160, P1, R3, R251, RZ ;  /* 0x000000fb03a07210 */ /* 0x001fca0007f3e0ff */
[----:B------:R-:W-:-:S05]  /*7f30*/  IMAD.X R161, R12, 0x1, R6, P1 ;  /* 0x000000010ca17824 */ /* 0x000fca00008e0606 */
[----:B------:R0:W2:Y:S02]  /*7f40*/  @!P0 LDG.E.U8 R176, desc[UR14][R160.64] ;  /* 0x0000000ea0b08981 */ /* 0x0000a4000c1e1100 */
[----:B0-----:R-:W-:Y:S02]  /*7f50*/  IADD3 R160, P1, R3, R5, RZ ;  /* 0x0000000503a07210 */ /* 0x001fe40007f3e0ff */
[----:B------:R-:W3:Y:S03]  /*7f60*/  LDL R5, [R1+0x168] ;  /* 0x0001680001057983 */ /* 0x000ee60000100800 */
[----:B------:R-:W-:Y:S02]  /*7f70*/  IMAD.X R161, R12, 0x1, R2, P1 ;  /* 0x000000010ca17824 */ /* 0x000fe400008e0602 */
[----:B------:R-:W4:Y:S04]  /*7f80*/  LDL R2, [R1+0x74] ;  /* 0x0000740001027983 */ /* 0x000f280000100800 */
[----:B------:R-:W2:Y:S04]  /*7f90*/  LDL R12, [R1+0x50] ;  /* 0x00005000010c7983 */ /* 0x000ea80000100800 */
[----:B------:R-:W2:Y:S04]  /*7fa0*/  LDL.LU R251, [R1+0x14] ;  /* 0x0000140001fb7983 */ /* 0x000ea80000300800 */
[----:B------:R-:W3:Y:S04]  /*7fb0*/  LDL R152, [R1+0x70] ;  /* 0x0000700001987983 */ /* 0x000ee80000100800 */
[----:B------:R-:W2:Y:S01]  /*7fc0*/  LDL R153, [R1+0x54] ;  /* 0x0000540001997983 */ /* 0x000ea20000100800 */
[----:B------:R-:W-:-:S02]  /*7fd0*/  LOP3.LUT R18, R18, 0xffff, RZ, 0xc0, !PT ;  /* 0x0000ffff12127812 */ /* 0x000fc400078ec0ff */
[----:B------:R-:W-:Y:S01]  /*7fe0*/  LOP3.LUT R22, R22, 0xffff, RZ, 0xc0, !PT ;  /* 0x0000ffff16167812 */ /* 0x000fe200078ec0ff */
[----:B------:R-:W2:Y:S01]  /*7ff0*/  LDL R6, [R1+0x30] ;  /* 0x0000300001067983 */ /* 0x000ea20000100800 */
[----:B------:R-:W-:Y:S02]  /*8000*/  SHF.R.S32.HI R19, RZ, 0x1f, R3 ;  /* 0x0000001fff137819 */ /* 0x000fe40000011403 */
[----:B------:R-:W-:Y:S02]  /*8010*/  PRMT R22, R18, 0x3340, R22 ;  /* 0x0000334012167816 */ /* 0x000fe40000000016 */
[----:B----4-:R-:W-:Y:S02]  /*8020*/  IADD3 R18, P1, R3, R2, RZ ;  /* 0x0000000203127210 */ /* 0x010fe40007f3e0ff */
[----:B------:R-:W4:Y:S03]  /*8030*/  LDL R2, [R1+0x10] ;  /* 0x0000100001027983 */ /* 0x000f260000100800 */
[----:B---3--:R-:W-:Y:S01]  /*8040*/  IMAD.X R19, R19, 0x1, R152, P1 ;  /* 0x0000000113137824 */ /* 0x008fe200008e0698 */
[----:B--2---:R-:W-:-:S02]  /*8050*/  IADD3 R152, P1, R3, R153, RZ ;  /* 0x0000009903987210 */ /* 0x004fc40007f3e0ff */
[----:B------:R-:W2:Y:S01]  /*8060*/  LDL R153, [R1+0x34] ;  /* 0x0000340001997983 */ /* 0x000ea20000100800 */
[----:B------:R-:W-:Y:S02]  /*8070*/  LOP3.LUT R157, R157, 0xffff, RZ, 0xc0, !PT ;  /* 0x0000ffff9d9d7812 */ /* 0x000fe400078ec0ff */
[----:B------:R-:W-:Y:S02]  /*8080*/  LOP3.LUT R159, R159, 0xffff, RZ, 0xc0, !PT ;  /* 0x0000ffff9f9f7812 */ /* 0x000fe400078ec0ff */
[----:B------:R-:W-:Y:S02]  /*8090*/  LOP3.LUT R158, R158, 0xffff, RZ, 0xc0, !PT ;  /* 0x0000ffff9e9e7812 */ /* 0x000fe400078ec0ff */
[----:B------:R-:W-:Y:S02]  /*80a0*/  LOP3.LUT R196, R196, 0xffff, RZ, 0xc0, !PT ;  /* 0x0000ffffc4c47812 */ /* 0x000fe400078ec0ff */
[----:B------:R-:W-:Y:S02]  /*80b0*/  PRMT R157, R157, 0x3340, R159 ;  /* 0x000033409d9d7816 */ /* 0x000fe4000000009f */
[----:B------:R-:W-:-:S02]  /*80c0*/  PRMT R23, R158, 0x3340, R196 ;  /* 0x000033409e177816 */ /* 0x000fc400000000c4 */
[----:B------:R-:W-:Y:S02]  /*80d0*/  PRMT R22, R17, 0x5410, R22 ;  /* 0x0000541011167816 */ /* 0x000fe40000000016 */
[----:B------:R-:W-:Y:S02]  /*80e0*/  PRMT R23, R157, 0x5410, R23 ;  /* 0x000054109d177816 */ /* 0x000fe40000000017 */
[----:B------:R-:W-:-:S03]  /*80f0*/  PRMT R17, RZ, 0x7610, R17 ;  /* 0x00007610ff117816 */ /* 0x000fc60000000011 */
[----:B------:R0:W-:Y:S04]  /*8100*/  STS.128 [R5+UR12], R20 ;  /* 0x0000001405007988 */ /* 0x0001e80008000c0c */
[----:B------:R2:W3:Y:S01]  /*8110*/  @!P0 LDG.E.U8 R17, desc[UR14][R18.64] ;  /* 0x0000000e12118981 */ /* 0x0004e2000c1e1100 */
[----:B0-----:R-:W-:-:S03]  /*8120*/  SHF.R.S32.HI R23, RZ, 0x1f, R3 ;  /* 0x0000001fff177819 */ /* 0x001fc60000011403 */
[----:B------:R-:W3:Y:S04]  /*8130*/  LDL.LU R5, [R1+0x128] ;  /* 0x0001280001057983 */ /* 0x000ee80000300800 */
[----:B------:R-:W3:Y:S01]  /*8140*/  LDL R22, [R1+0x14c] ;  /* 0x00014c0001167983 */ /* 0x000ee20000100800 */
[----:B--2---:R-:W-:Y:S01]  /*8150*/  IADD3 R18, P2, R3, R153, RZ ;  /* 0x0000009903127210 */ /* 0x004fe20007f5e0ff */
[----:B------:R-:W-:Y:S02]  /*8160*/  IMAD.X R153, R23, 0x1, R12, P1 ;  /* 0x0000000117997824 */ /* 0x000fe400008e060c */
[----:B------:R-:W2:Y:S01]  /*8170*/  LDL R12, [R1+0x12c] ;  /* 0x00012c00010c7983 */ /* 0x000ea20000100800 */
[----:B------:R-:W-:-:S05]  /*8180*/  IADD3 R20, P1, R3, R251, RZ ;  /* 0x000000fb03147210 */ /* 0x000fca0007f3e0ff */
[C---:B----4-:R-:W-:Y:S02]  /*8190*/  IMAD.X R21, R23.reuse, 0x1, R2, P1 ;  /* 0x0000000117157824 */ /* 0x050fe400008e0602 */
[----:B------:R-:W4:Y:S01]  /*81a0*/  LDL R2, [R1+0x148] ;  /* 0x0001480001027983 */ /* 0x000f220000100800 */
[----:B------:R-:W-:Y:S01]  /*81b0*/  PRMT R155, RZ, 0x7610, R155 ;  /* 0x00007610ff9b7816 */ /* 0x000fe2000000009b */
[----:B------:R-:W-:Y:S01]  /*81c0*/  IMAD.X R19, R23, 0x1, R6, P2 ;  /* 0x0000000117137824 */ /* 0x000fe200010e0606 */
[----:B------:R-:W-:Y:S01]  /*81d0*/  PRMT R154, RZ, 0x7610, R154 ;  /* 0x00007610ff9a7816 */ /* 0x000fe2000000009a */
[----:B------:R-:W4:Y:S04]  /*81e0*/  LDL R6, [R1+0x10c] ;  /* 0x00010c0001067983 */ /* 0x000f280000100800 */
[----:B------:R0:W4:Y:S04]  /*81f0*/  @!P0 LDG.E.U8 R155, desc[UR14][R152.64] ;  /* 0x0000000e989b8981 */ /* 0x000128000c1e1100 */
[----:B------:R1:W4:Y:S01]  /*8200*/  @!P0 LDG.E.U8 R154, desc[UR14][R18.64] ;  /* 0x0000000e129a8981 */ /* 0x000322000c1e1100 */
[----:B0-----:R-:W-:-:S02]  /*8210*/  PRMT R152, RZ, 0x7610, R152 ;  /* 0x00007610ff987816 */ /* 0x001fc40000000098 */
[----:B-1----:R-:W-:-:S04]  /*8220*/  IADD3 R18, P1, R3, R250, RZ ;  /* 0x000000fa03127210 */ /* 0x002fc80007f3e0ff */
[----:B------:R0:W4:Y:S01]  /*8230*/  @!P0 LDG.E.U8 R152, desc[UR14][R20.64] ;  /* 0x0000000e14988981 */ /* 0x000122000c1e1100 */
[----:B------:R-:W-:Y:S01]  /*8240*/  PRMT R153, RZ, 0x7610, R153 ;  /* 0x00007610ff997816 */ /* 0x000fe20000000099 */
[----:B------:R-:W-:-:S05]  /*8250*/  IMAD.X R19, R23, 0x1, R249, P1 ;  /* 0x0000000117137824 */ /* 0x000fca00008e06f9 */
[----:B------:R1:W4:Y:S01]  /*8260*/  @!P0 LDG.E.U8 R153, desc[UR14][R18.64] ;  /* 0x0000000e12998981 */ /* 0x000322000c1e1100 */
[----:B0-----:R-:W-:-:S05]  /*8270*/  IADD3 R20, P1, R3, R242, RZ ;  /* 0x000000f203147210 */ /* 0x001fca0007f3e0ff */
[----:B------:R-:W-:Y:S01]  /*8280*/  IMAD.X R21, R23, 0x1, R241, P1 ;  /* 0x0000000117157824 */ /* 0x000fe200008e06f1 */
[----:B-1----:R-:W-:Y:S02]  /*8290*/  IADD3 R18, P1, R3, R223, RZ ;  /* 0x000000df03127210 */ /* 0x002fe40007f3e0ff */
[----:B------:R-:W-:-:S03]  /*82a0*/  PRMT R157, RZ, 0x7610, R157 ;  /* 0x00007610ff9d7816 */ /* 0x000fc6000000009d */
[----:B------:R-:W-:-:S05]  /*82b0*/  IMAD.X R19, R23, 0x1, R221, P1 ;  /* 0x0000000117137824 */ /* 0x000fca00008e06dd */
[----:B------:R0:W4:Y:S01]  /*82c0*/  @!P0 LDG.E.U8 R157, desc[UR14][R18.64] ;  /* 0x0000000e129d8981 */ /* 0x000122000c1e1100 */
[----:B------:R-:W-:Y:S02]  /*82d0*/  PRMT R158, RZ, 0x7610, R158 ;  /* 0x00007610ff9e7816 */ /* 0x000fe4000000009e */
[----:B0-----:R-:W-:-:S05]  /*82e0*/  IADD3 R18, P1, R3, R14, RZ ;  /* 0x0000000e03127210 */ /* 0x001fca0007f3e0ff */
[----:B------:R-:W-:-:S05]  /*82f0*/  IMAD.X R19, R23, 0x1, R8, P1 ;  /* 0x0000000117137824 */ /* 0x000fca00008e0608 */
[----:B------:R-:W4:Y:S01]  /*8300*/  @!P0 LDG.E.U8 R158, desc[UR14][R18.64] ;  /* 0x0000000e129e8981 */ /* 0x000f22000c1e1100 */
[----:B------:R-:W-:Y:S02]  /*8310*/  PRMT R159, RZ, 0x7610, R159 ;  /* 0x00007610ff9f7816 */ /* 0x000fe4000000009f */
[----:B------:R-:W-:Y:S02]  /*8320*/  PRMT R177, RZ, 0x7610, R177 ;  /* 0x00007610ffb17816 */ /* 0x000fe400000000b1 */
[----:B------:R-:W-:Y:S01]  /*8330*/  PRMT R156, RZ, 0x7610, R156 ;  /* 0x00007610ff9c7816 */ /* 0x000fe2000000009c */
[----:B------:R0:W-:Y:S04]  /*8340*/  STL [R1+0x1b0], R249 ;  /* 0x0001b0f901007387 */ /* 0x0001e80000100800 */
[----:B------:R1:W4:Y:S04]  /*8350*/  @!P0 LDG.E.U8 R177, desc[UR14][R160.64] ;  /* 0x0000000ea0b18981 */ /* 0x000328000c1e1100 */
[----:B------:R-:W4:Y:S04]  /*8360*/  @!P0 LDG.E.U8 R156, desc[UR14][R20.64] ;  /* 0x0000000e149c8981 */ /* 0x000f28000c1e1100 */
[----:B0-----:R-:W4:Y:S01]  /*8370*/  LDL R249, [R1+0xec] ;  /* 0x0000ec0001f97983 */ /* 0x001f220000100800 */
[----:B-1----:R-:W-:-:S02]  /*8380*/  PRMT R160, RZ, 0x7610, R160 ;  /* 0x00007610ffa07816 */ /* 0x002fc400000000a0 */
[----:B--2---:R-:W-:Y:S02]  /*8390*/  IADD3 R18, P1, R3, R12, RZ ;  /* 0x0000000c03127210 */ /* 0x004fe40007f3e0ff */
[----:B------:R-:W2:Y:S03]  /*83a0*/  LDL R12, [R1+0xe8] ;  /* 0x0000e800010c7983 */ /* 0x000ea60000100800 */
[----:B---3--:R-:W-:-:S05]  /*83b0*/  IMAD.X R19, R23, 0x1, R5, P1 ;  /* 0x0000000117137824 */ /* 0x008fca00008e0605 */
[----:B------:R0:W3:Y:S02]  /*83c0*/  @!P0 LDG.E.U8 R159, desc[UR14][R18.64] ;  /* 0x0000000e129f8981 */ /* 0x0000e4000c1e1100 */
[----:B0-----:R-:W-:Y:S02]  /*83d0*/  IADD3 R18, P1, R3, R22, RZ ;  /* 0x0000001603127210 */ /* 0x001fe40007f3e0ff */
[----:B------:R0:W-:Y:S03]  /*83e0*/  STL [R1+0x184], R5 ;  /* 0x0001840501007387 */ /* 0x0001e60000100800 */
[----:B----4-:R-:W-:Y:S01]  /*83f0*/  IMAD.X R19, R23, 0x1, R2, P1 ;  /* 0x0000000117137824 */ /* 0x010fe200008e0602 */
[----:B------:R-:W4:Y:S04]  /*8400*/  LDL R22, [R1+0xcc] ;  /* 0x0000cc0001167983 */ /* 0x000f280000100800 */
[----:B------:R-:W3:Y:S04]  /*8410*/  LDL R21, [R1+0xc8] ;  /* 0x0000c80001157983 */ /* 0x000ee80000100800 */
[----:B------:R-:W3:Y:S04]  /*8420*/  LDL R20, [R1+0xac] ;  /* 0x0000ac0001147983 */ /* 0x000ee80000100800 */
[----:B0-----:R-:W3:Y:S04]  /*8430*/  LDL.LU R5, [R1+0x144] ;  /* 0x0001440001057983 */ /* 0x001ee80000300800 */
[----:B------:R-:W3:Y:S04]  /*8440*/  LDL.LU R2, [R1+0x120] ;  /* 0x0001200001027983 */ /* 0x000ee80000300800 */
[----:B------:R0:W3:Y:S04]  /*8450*/  @!P0 LDG.E.U8 R160, desc[UR14][R18.64] ;  /* 0x0000000e12a08981 */ /* 0x0000e8000c1e1100 */
[----:B------:R-:W2:Y:S01]  /*8460*/  LDL R19, [R1+0x108] ;  /* 0x0001080001137983 */ /* 0x000ea20000100800 */
[----:B0-----:R-:W-:-:S02]  /*8470*/  IADD3 R18, P1, R3, R6, RZ ;  /* 0x0000000603127210 */ /* 0x001fc40007f3e0ff */
[----:B------:R-:W-:Y:S01]  /*8480*/  PRMT R161, RZ, 0x7610, R161 ;  /* 0x00007610ffa17816 */ /* 0x000fe200000000a1 */
[----:B------:R-:W3:Y:S01]  /*8490*/  LDL R6, [R1+0xa8] ;  /* 0x0000a80001067983 */ /* 0x000ee20000100800 */
[----:B------:R-:W-:Y:S02]  /*84a0*/  PRMT R178, RZ, 0x7610, R178 ;  /* 0x00007610ffb27816 */ /* 0x000fe400000000b2 */
[----:B------:R-:W-:Y:S01]  /*84b0*/  PRMT R179, RZ, 0x7610, R179 ;  /* 0x00007610ffb37816 */ /* 0x000fe200000000b3 */
[----:B--2---:R-:W-:-:S05]  /*84c0*/  IMAD.X R19, R23, 0x1, R19, P1 ;  /* 0x0000000117137824 */ /* 0x004fca00008e0613 */
[----:B------:R0:W2:Y:S02]  /*84d0*/  @!P0 LDG.E.U8 R161, desc[UR14][R18.64] ;  /* 0x0000000e12a18981 */ /* 0x0000a4000c1e1100 */
[----:B0-----:R-:W-:Y:S02]  /*84e0*/  IADD3 R18, P1, R3, R249, RZ ;  /* 0x000000f903127210 */ /* 0x001fe40007f3e0ff */
[----:B------:R-:W2:Y:S03]  /*84f0*/  LDL R249, [R1+0x8c] ;  /* 0x00008c0001f97983 */ /* 0x000ea60000100800 */
[----:B------:R-:W-:Y:S02]  /*8500*/  IMAD.X R19, R23, 0x1, R12, P1 ;  /* 0x0000000117137824 */ /* 0x000fe400008e060c */
[----:B------:R-:W2:Y:S04]  /*8510*/  LDL R12, [R1+0x88] ;  /* 0x00008800010c7983 */ /* 0x000ea80000100800 */
[----:B------:R4:W2:Y:S02]  /*8520*/  @!P0 LDG.E.U8 R178, desc[UR14][R18.64] ;  /* 0x0000000e12b28981 */ /* 0x0008a4000c1e1100 */
[----:B----4-:R-:W-:-:S02]  /*8530*/  IADD3 R18, P1, R3, R22, RZ ;  /* 0x0000001603127210 */ /* 0x010fc40007f3e0ff */
[----:B------:R-:W-:Y:S01]  /*8540*/  PRMT R193, RZ, 0x7610, R193 ;  /* 0x00007610ffc17816 */ /* 0x000fe200000000c1 */
[----:B------:R-:W4:Y:S02]  /*8550*/  LDL R22, [R1+0x4c] ;  /* 0x00004c0001167983 */ /* 0x000f240000100800 */
[----:B---3--:R-:W-:Y:S01]  /*8560*/  IMAD.X R19, R23, 0x1, R21, P1 ;  /* 0x0000000117137824 */ /* 0x008fe200008e0615 */
[----:B------:R-:W-:Y:S01]  /*8570*/  PRMT R194, RZ, 0x7610, R194 ;  /* 0x00007610ffc27816 */ /* 0x000fe200000000c2 */
[----:B------:R-:W3:Y:S04]  /*8580*/  LDL R21, [R1+0x48] ;  /* 0x0000480001157983 */ /* 0x000ee80000100800 */
[----:B------:R0:W3:Y:S02]  /*8590*/  @!P0 LDG.E.U8 R179, desc[UR14][R18.64] ;  /* 0x0000000e12b38981 */ /* 0x0000e4000c1e1100 */
[----:B0-----:R-:W-:-:S02]  /*85a0*/  IADD3 R18, P1, R3, R20, RZ ;  /* 0x0000001403127210 */ /* 0x001fc40007f3e0ff */
[----:B------:R-:W3:Y:S03]  /*85b0*/  LDL R20, [R1+0x2c] ;  /* 0x00002c0001147983 */ /* 0x000ee60000100800 */
[----:B------:R-:W-:Y:S02]  /*85c0*/  IMAD.X R19, R23, 0x1, R6, P1 ;  /* 0x0000000117137824 */ /* 0x000fe400008e0606 */
[----:B------:R-:W3:Y:S04]  /*85d0*/  LDL R6, [R1+0x28] ;  /* 0x0000280001067983 */ /* 0x000ee80000100800 */
[----:B------:R2:W3:Y:S02]  /*85e0*/  @!P0 LDG.E.U8 R193, desc[UR14][R18.64] ;  /* 0x0000000e12c18981 */ /* 0x0004e4000c1e1100 */
[----:B--2---:R-:W-:-:S02]  /*85f0*/  IADD3 R18, P1, R3, R249, RZ ;  /* 0x000000f903127210 */ /* 0x004fc40007f3e0ff */
[----:B------:R-:W2:Y:S03]  /*8600*/  LDL.LU R249, [R1+0xc] ;  /* 0x00000c0001f97983 */ /* 0x000ea60000300800 */
[----:B------:R-:W-:Y:S02]  /*8610*/  IMAD.X R19, R23, 0x1, R12, P1 ;  /* 0x0000000117137824 */ /* 0x000fe400008e060c */
[----:B------:R-:W2:Y:S04]  /*8620*/  LDL R12, [R1+0x8] ;  /* 0x00000800010c7983 */ /* 0x000ea80000100800 */
[----:B------:R0:W2:Y:S04]  /*8630*/  @!P0 LDG.E.U8 R194, desc[UR14][R18.64] ;  /* 0x0000000e12c28981 */ /* 0x0000a8000c1e1100 */
[----:B------:R-:W0:Y:S02]  /*8640*/  LDL R19, [R1+0x6c] ;  /* 0x00006c0001137983 */ /* 0x000e240000100800 */
[----:B0-----:R-:W-:-:S02]  /*8650*/  IADD3 R18, P1, R3, R19, RZ ;  /* 0x0000001303127210 */ /* 0x001fc40007f3e0ff */
[----:B------:R-:W4:Y:S01]  /*8660*/  LDL R19, [R1+0x68] ;  /* 0x0000680001137983 */ /* 0x000f220000100800 */
[----:B------:R-:W-:Y:S02]  /*8670*/  PRMT R195, RZ, 0x7610, R195 ;  /* 0x00007610ffc37816 */ /* 0x000fe400000000c3 */
[----:B------:R-:W-:Y:S02]  /*8680*/  PRMT R196, RZ, 0x7610, R196 ;  /* 0x00007610ffc47816 */ /* 0x000fe400000000c4 */
[----:B------:R-:W-:Y:S02]  /*8690*/  PRMT R214, RZ, 0x7610, R214 ;  /* 0x00007610ffd67816 */ /* 0x000fe400000000d6 */
[----:B------:R-:W-:Y:S02]  /*86a0*/  PRMT R216, RZ, 0x7610, R216 ;  /* 0x00007610ffd87816 */ /* 0x000fe400000000d8 */
[----:B------:R-:W-:Y:S01]  /*86b0*/  PRMT R218, RZ, 0x7610, R218 ;  /* 0x00007610ffda7816 */ /* 0x000fe200000000da */
[----:B----4-:R-:W-:-:S05]  /*86c0*/  IMAD.X R19, R23, 0x1, R19, P1 ;  /* 0x0000000117137824 */ /* 0x010fca00008e0613 */
[----:B------:R0:W4:Y:S02]  /*86d0*/  @!P0 LDG.E.U8 R195, desc[UR14][R18.64] ;  /* 0x0000000e12c38981 */ /* 0x000124000c1e1100 */
[----:B0-----:R-:W-:-:S05]  /*86e0*/  IADD3 R18, P1, R3, R22, RZ ;  /* 0x0000001603127210 */ /* 0x001fca0007f3e0ff */
[----:B---3--:R-:W-:Y:S01]  /*86f0*/  IMAD.X R19, R23, 0x1, R21, P1 ;  /* 0x0000000117137824 */ /* 0x008fe200008e0615 */
[----:B------:R-:W-:Y:S01]  /*8700*/  PRMT R220, RZ, 0x7610, R220 ;  /* 0x00007610ffdc7816 */ /* 0x000fe200000000dc */
[----:B------:R-:W3:Y:S04]  /*8710*/  LDL R21, [R1+0x104] ;  /* 0x0001040001157983 */ /* 0x000ee80000100800 */
[----:B------:R0:W4:Y:S02]  /*8720*/  @!P0 LDG.E.U8 R196, desc[UR14][R18.64] ;  /* 0x0000000e12c48981 */ /* 0x000124000c1e1100 */
[----:B0-----:R-:W-:Y:S02]  /*8730*/  IADD3 R18, P1, R3, R20, RZ ;  /* 0x0000001403127210 */ /* 0x001fe40007f3e0ff */
[----:B------:R-:W-:Y:S01]  /*8740*/  PRMT R222, RZ, 0x7610, R222 ;  /* 0x00007610ffde7816 */ /* 0x000fe200000000de */
[----:B------:R-:W3:Y:S02]  /*8750*/  LDL R20, [R1+0x140] ;  /* 0x0001400001147983 */ /* 0x000ee40000100800 */
[----:B------:R-:W-:-:S02]  /*8760*/  IMAD.X R19, R23, 0x1, R6, P1 ;  /* 0x0000000117137824 */ /* 0x000fc400008e0606 */
[----:B------:R-:W4:Y:S04]  /*8770*/  LDL R6, [R1+0x124] ;  /* 0x0001240001067983 */ /* 0x000f280000100800 */
[----:B------:R2:W3:Y:S02]  /*8780*/  @!P0 LDG.E.U8 R214, desc[UR14][R18.64] ;  /* 0x0000000e12d68981 */ /* 0x0004e4000c1e1100 */
[----:B--2---:R-:W-:-:S05]  /*8790*/  IADD3 R18, P1, R3, R249, RZ ;  /* 0x000000f903127210 */ /* 0x004fca0007f3e0ff */
[----:B------:R-:W-:Y:S01]  /*87a0*/  IMAD.X R19, R23, 0x1, R12, P1 ;  /* 0x0000000117137824 */ /* 0x000fe200008e060c */
[----:B------:R-:W-:Y:S01]  /*87b0*/  PRMT R224, RZ, 0x7610, R224 ;  /* 0x00007610ffe07816 */ /* 0x000fe200000000e0 */
[----:B------:R-:W2:Y:S04]  /*87c0*/  LDL R12, [R1+0xe4] ;  /* 0x0000e400010c7983 */ /* 0x000ea80000100800 */
[----:B------:R0:W2:Y:S02]  /*87d0*/  @!P0 LDG.E.U8 R216, desc[UR14][R18.64] ;  /* 0x0000000e12d88981 */ /* 0x0000a4000c1e1100 */
[----:B0-----:R-:W-:-:S05]  /*87e0*/  IADD3 R18, P1, R3, R248, RZ ;  /* 0x000000f803127210 */ /* 0x001fca0007f3e0ff */
[----:B------:R-:W-:-:S05]  /*87f0*/  IMAD.X R19, R23, 0x1, R247, P1 ;  /* 0x0000000117137824 */ /* 0x000fca00008e06f7 */
        /* <DEDUP_REMOVED lines=8> */
[----:B------:R-:W-:Y:S01]  /*8880*/  IMAD.X R19, R23, 0x1, R10, P1 ;  /* 0x0000000117137824 */ /* 0x000fe200008e060a */
[----:B------:R-:W-:Y:S04]  /*8890*/  STL [R1+0x1b4], R247 ;  /* 0x0001b4f701007387 */ /* 0x000fe80000100800 */
[----:B------:R4:W2:Y:S02]  /*88a0*/  @!P0 LDG.E.U8 R224, desc[UR14][R18.64] ;  /* 0x0000000e12e08981 */ /* 0x0008a4000c1e1100 */
[----:B----4-:R-:W-:Y:S02]  /*88b0*/  IADD3 R18, P1, R3, R6, RZ ;  /* 0x0000000603127210 */ /* 0x010fe40007f3e0ff */
[----:B------:R-:W4:Y:S03]  /*88c0*/  LDL R6, [R1+0xc4] ;  /* 0x0000c40001067983 */ /* 0x000f260000100800 */
[----:B------:R-:W-:Y:S01]  /*88d0*/  IMAD.X R19, R23, 0x1, R2, P1 ;  /* 0x0000000117137824 */ /* 0x000fe200008e0602 */
[----:B------:R0:W-:Y:S04]  /*88e0*/  STL [R1+0x188], R2 ;  /* 0x0001880201007387 */ /* 0x0001e80000100800 */
[----:B0-----:R-:W2:Y:S01]  /*88f0*/  LDL.LU R2, [R1+0x100] ;  /* 0x0001000001027983 */ /* 0x001ea20000300800 */
[----:B------:R-:W-:-:S06]  /*8900*/  PRMT R226, RZ, 0x7610, R226 ;  /* 0x00007610ffe27816 */ /* 0x000fcc00000000e2 */
[----:B------:R0:W4:Y:S01]  /*8910*/  @!P0 LDG.E.U8 R226, desc[UR14][R18.64] ;  /* 0x0000000e12e28981 */ /* 0x000122000c1e1100 */
[----:B------:R-:W-:-:S03]  /*8920*/  PRMT R228, RZ, 0x7610, R228 ;  /* 0x00007610ffe47816 */ /* 0x000fc600000000e4 */
[----:B------:R1:W-:Y:S01]  /*8930*/  STL [R1+0x18c], R5 ;  /* 0x00018c0501007387 */ /* 0x0003e20000100800 */
[----:B0-----:R-:W-:-:S03]  /*8940*/  IADD3 R18, P1, R3, R5, RZ ;  /* 0x0000000503127210 */ /* 0x001fc60007f3e0ff */
[----:B-1----:R-:W4:Y:S02]  /*8950*/  LDL.LU R5, [R1+0xe0] ;  /* 0x0000e00001057983 */ /* 0x002f240000300800 */
[----:B---3--:R-:W-:Y:S02]  /*8960*/  IMAD.X R19, R23, 0x1, R20, P1 ;  /* 0x0000000117137824 */ /* 0x008fe400008e0614 */
[----:B------:R-:W3:Y:S04]  /*8970*/  LDL R20, [R1+0xa4] ;  /* 0x0000a40001147983 */ /* 0x000ee80000100800 */
[----:B------:R0:W3:Y:S02]  /*8980*/  @!P0 LDG.E.U8 R228, desc[UR14][R18.64] ;  /* 0x0000000e12e48981 */ /* 0x0000e4000c1e1100 */
[----:B0-----:R-:W-:-:S05]  /*8990*/  IADD3 R18, P1, R3, R21, RZ ;  /* 0x0000001503127210 */ /* 0x001fca0007f3e0ff */
[----:B--2---:R-:W-:Y:S01]  /*89a0*/  IMAD.X R19, R23, 0x1, R2, P1 ;  /* 0x0000000117137824 */ /* 0x004fe200008e0602 */
[----:B------:R0:W-:Y:S04]  /*89b0*/  STL [R1+0x190], R2 ;  /* 0x0001900201007387 */ /* 0x0001e80000100800 */
[----:B0-----:R-:W2:Y:S01]  /*89c0*/  LDL.LU R2, [R1+0xc0] ;  /* 0x0000c00001027983 */ /* 0x001ea20000300800 */
[----:B------:R-:W-:-:S06]  /*89d0*/  PRMT R230, RZ, 0x7610, R230 ;  /* 0x00007610ffe67816 */ /* 0x000fcc00000000e6 */
[----:B------:R0:W3:Y:S01]  /*89e0*/  @!P0 LDG.E.U8 R230, desc[UR14][R18.64] ;  /* 0x0000000e12e68981 */ /* 0x0000e2000c1e1100 */
[----:B------:R-:W-:Y:S02]  /*89f0*/  PRMT R232, RZ, 0x7610, R232 ;  /* 0x00007610ffe87816 */ /* 0x000fe400000000e8 */
[----:B0-----:R-:W-:Y:S02]  /*8a00*/  IADD3 R18, P1, R3, R12, RZ ;  /* 0x0000000c03127210 */ /* 0x001fe40007f3e0ff */
[----:B------:R-:W3:Y:S03]  /*8a10*/  LDL R12, [R1+0x84] ;  /* 0x00008400010c7983 */ /* 0x000ee60000100800 */
[----:B----4-:R-:W-:Y:S01]  /*8a20*/  IMAD.X R19, R23, 0x1, R5, P1 ;  /* 0x0000000117137824 */ /* 0x010fe200008e0605 */
[----:B------:R0:W-:Y:S04]  /*8a30*/  STL [R1+0x194], R5 ;  /* 0x0001940501007387 */ /* 0x0001e80000100800 */
[----:B------:R1:W4:Y:S04]  /*8a40*/  @!P0 LDG.E.U8 R232, desc[UR14][R18.64] ;  /* 0x0000000e12e88981 */ /* 0x000328000c1e1100 */
[----:B0-----:R-:W4:Y:S01]  /*8a50*/  LDL.LU R5, [R1+0xa0] ;  /* 0x0000a00001057983 */ /* 0x001f220000300800 */
[----:B-1----:R-:W-:-:S05]  /*8a60*/  IADD3 R18, P1, R3, R6, RZ ;  /* 0x0000000603127210 */ /* 0x002fca0007f3e0ff */
[----:B--2---:R-:W-:Y:S01]  /*8a70*/  IMAD.X R19, R23, 0x1, R2, P1 ;  /* 0x0000000117137824 */ /* 0x004fe200008e0602 */
[----:B------:R0:W-:Y:S04]  /*8a80*/  STL [R1+0x198], R2 ;  /* 0x0001980201007387 */ /* 0x0001e80000100800 */
[----:B0-----:R-:W2:Y:S01]  /*8a90*/  LDL.LU R2, [R1+0x80] ;  /* 0x0000800001027983 */ /* 0x001ea20000300800 */
[----:B------:R-:W-:Y:S02]  /*8aa0*/  PRMT R234, RZ, 0x7610, R234 ;  /* 0x00007610ffea7816 */ /* 0x000fe400000000ea */
[----:B------:R-:W-:Y:S01]  /*8ab0*/  LOP3.LUT R190, R190, 0xffff, RZ, 0xc0, !PT ;  /* 0x0000ffffbebe7812 */ /* 0x000fe200078ec0ff */
[----:B------:R-:W2:Y:S01]  /*8ac0*/  LDL R21, [R1+0x64] ;  /* 0x0000640001157983 */ /* 0x000ea20000100800 */
[----:B------:R-:W-:-:S03]  /*8ad0*/  LOP3.LUT R191, R191, 0xffff, RZ, 0xc0, !PT ;  /* 0x0000ffffbfbf7812 */ /* 0x000fc600078ec0ff */
[----:B------:R3:W2:Y:S01]  /*8ae0*/  @!P0 LDG.E.U8 R234, desc[UR14][R18.64] ;  /* 0x0000000e12ea8981 */ /* 0x0006a2000c1e1100 */
[----:B------:R-:W-:Y:S02]  /*8af0*/  PRMT R6, R190, 0x3340, R191 ;  /* 0x00003340be067816 */ /* 0x000fe400000000bf */
[----:B------:R-:W-:Y:S02]  /*8b00*/  PRMT R190, RZ, 0x7610, R190 ;  /* 0x00007610ffbe7816 */ /* 0x000fe400000000be */
[----:B---3--:R-:W-:Y:S01]  /*8b10*/  IADD3 R18, P1, R3, R20, RZ ;  /* 0x0000001403127210 */ /* 0x008fe20007f3e0ff */
[----:B----4-:R0:W-:Y:S04]  /*8b20*/  STL [R1+0x19c], R5 ;  /* 0x00019c0501007387 */ /* 0x0101e80000100800 */
[----:B------:R-:W-:-:S05]  /*8b30*/  IMAD.X R19, R23, 0x1, R5, P1 ;  /* 0x0000000117137824 */ /* 0x000fca00008e0605 */
[----:B------:R1:W3:Y:S04]  /*8b40*/  @!P0 LDG.E.U8 R190, desc[UR14][R18.64] ;  /* 0x0000000e12be8981 */ /* 0x0002e8000c1e1100 */
[----:B0-----:R-:W4:Y:S04]  /*8b50*/  LDL.LU R5, [R1+0x60] ;  /* 0x0000600001057983 */ /* 0x001f280000300800 */
[----:B------:R-:W3:Y:S01]  /*8b60*/  LDL R247, [R1+0x44] ;  /* 0x0000440001f77983 */ /* 0x000ee20000100800 */
        /* <DEDUP_REMOVED lines=11> */
[----:B0-----:R-:W-:Y:S01]  /*8c20*/  IADD3 R18, P1, R3, R21, RZ ;  /* 0x0000001503127210 */ /* 0x001fe20007f3e0ff */
[----:B----4-:R0:W-:Y:S04]  /*8c30*/  STL [R1+0x1a4], R5 ;  /* 0x0001a40501007387 */ /* 0x0101e80000100800 */
[----:B------:R-:W-:-:S05]  /*8c40*/  IMAD.X R19, R23, 0x1, R5, P1 ;  /* 0x0000000117137824 */ /* 0x000fca00008e0605 */
[----:B------:R3:W4:Y:S04]  /*8c50*/  @!P0 LDG.E.U8 R197, desc[UR14][R18.64] ;  /* 0x0000000e12c58981 */ /* 0x000728000c1e1100 */
[----:B0-----:R-:W4:Y:S01]  /*8c60*/  LDL.LU R5, [R1+0x20] ;  /* 0x0000200001057983 */ /* 0x001f220000300800 */
[----:B---3--:R-:W-:-:S03]  /*8c70*/  IADD3 R18, P1, R3, R247, RZ ;  /* 0x000000f703127210 */ /* 0x008fc60007f3e0ff */
[----:B------:R-:W3:Y:S02]  /*8c80*/  LDL.LU R247, [R1+0x4] ;  /* 0x0000040001f77983 */ /* 0x000ee40000300800 */
[----:B--2---:R-:W-:Y:S02]  /*8c90*/  IMAD.X R19, R23, 0x1, R2, P1 ;  /* 0x0000000117137824 */ /* 0x004fe400008e0602 */
[----:B------:R0:W-:Y:S04]  /*8ca0*/  STL [R1+0x1a8], R2 ;  /* 0x0001a80201007387 */ /* 0x0001e80000100800 */
[----:B0-----:R-:W2:Y:S01]  /*8cb0*/  LDL.LU R2, [R1] ;  /* 0x0000000001027983 */ /* 0x001ea20000300800 */
[----:B------:R-:W-:Y:S02]  /*8cc0*/  PRMT R198, RZ, 0x7610, R198 ;  /* 0x00007610ffc67816 */ /* 0x000fe400000000c6 */
[----:B------:R-:W-:-:S02]  /*8cd0*/  LOP3.LUT R199, R199, 0xffff, RZ, 0xc0, !PT ;  /* 0x0000ffffc7c77812 */ /* 0x000fc400078ec0ff */
[----:B------:R-:W-:Y:S02]  /*8ce0*/  LOP3.LUT R200, R200, 0xffff, RZ, 0xc0, !PT ;  /* 0x0000ffffc8c87812 */ /* 0x000fe400078ec0ff */
[----:B------:R0:W2:Y:S02]  /*8cf0*/  @!P0 LDG.E.U8 R198, desc[UR14][R18.64] ;  /* 0x0000000e12c68981 */ /* 0x0000a4000c1e1100 */
[----:B------:R-:W-:Y:S02]  /*8d00*/  PRMT R12, R199, 0x3340, R200 ;  /* 0x00003340c70c7816 */ /* 0x000fe400000000c8 */
[----:B------:R-:W-:Y:S02]  /*8d10*/  PRMT R199, RZ, 0x7610, R199 ;  /* 0x00007610ffc77816 */ /* 0x000fe400000000c7 */
[----:B0-----:R-:W-:Y:S02]  /*8d20*/  IADD3 R18, P1, R3, R22, RZ ;  /* 0x0000001603127210 */ /* 0x001fe40007f3e0ff */
[----:B------:R-:W-:-:S02]  /*8d30*/  LOP3.LUT R205, R205, 0xffff, RZ, 0xc0, !PT ;  /* 0x0000ffffcdcd7812 */ /* 0x000fc400078ec0ff */
[----:B------:R-:W-:Y:S01]  /*8d40*/  LOP3.LUT R206, R206, 0xffff, RZ, 0xc0, !PT ;  /* 0x0000ffffcece7812 */ /* 0x000fe200078ec0ff */
[----:B----4-:R-:W-:-:S03]  /*8d50*/  IMAD.X R19, R23, 0x1, R5, P1 ;  /* 0x0000000117137824 */ /* 0x010fc600008e0605 */
[----:B------:R-:W-:Y:S02]  /*8d60*/  PRMT R22, R205, 0x3340, R206 ;  /* 0x00003340cd167816 */ /* 0x000fe400000000ce */
[----:B------:R3:W4:Y:S01]  /*8d70*/  @!P0 LDG.E.U8 R199, desc[UR14][R18.64] ;  /* 0x0000000e12c78981 */ /* 0x000722000c1e1100 */
[----:B------:R-:W-:Y:S02]  /*8d80*/  SHF.R.S32.HI R206, RZ, 0x1f, R3 ;  /* 0x0000001fffce7819 */ /* 0x000fe40000011403 */
[----:B------:R-:W-:Y:S01]  /*8d90*/  PRMT R200, RZ, 0x7610, R200 ;  /* 0x00007610ffc87816 */ /* 0x000fe200000000c8 */
[----:B------:R-:W4:Y:S01]  /*8da0*/  LDL R205, [R1+0x164] ;  /* 0x0001640001cd7983 */ /* 0x000f220000100800 */
[----:B---3--:R-:W-:Y:S02]  /*8db0*/  IADD3 R18, P1, R3, R247, RZ ;  /* 0x000000f703127210 */ /* 0x008fe40007f3e0ff */
[----:B------:R-:W-:Y:S02]  /*8dc0*/  LOP3.LUT R201, R201, 0xffff, RZ, 0xc0, !PT ;  /* 0x0000ffffc9c97812 */ /* 0x000fe400078ec0ff */
[----:B------:R-:W-:-:S04]  /*8dd0*/  LOP3.LUT R202, R202, 0xffff, RZ, 0xc0, !PT ;  /* 0x0000ffffcaca7812 */ /* 0x000fc800078ec0ff */
[--C-:B------:R-:W-:Y:S02]  /*8de0*/  PRMT R21, R201, 0x3340, R202.reuse ;  /* 0x00003340c9157816 */ /* 0x100fe400000000ca */
[----:B------:R-:W-:Y:S02]  /*8df0*/  PRMT R201, RZ, 0x7610, R201 ;  /* 0x00007610ffc97816 */ /* 0x000fe400000000c9 */
[----:B------:R-:W-:Y:S02]  /*8e00*/  PRMT R202, RZ, 0x7610, R202 ;  /* 0x00007610ffca7816 */ /* 0x000fe400000000ca */
[----:B------:R-:W-:Y:S02]  /*8e10*/  LOP3.LUT R203, R203, 0xffff, RZ, 0xc0, !PT ;  /* 0x0000ffffcbcb7812 */ /* 0x000fe400078ec0ff */
[----:B------:R-:W-:-:S04]  /*8e20*/  LOP3.LUT R204, R204, 0xffff, RZ, 0xc0, !PT ;  /* 0x0000ffffcccc7812 */ /* 0x000fc800078ec0ff */
[----:B------:R-:W-:Y:S02]  /*8e30*/  PRMT R204, R203, 0x3340, R204 ;  /* 0x00003340cbcc7816 */ /* 0x000fe400000000cc */
[----:B------:R-:W-:Y:S02]  /*8e40*/  PRMT R203, RZ, 0x7610, R203 ;  /* 0x00007610ffcb7816 */ /* 0x000fe400000000cb */
[----:B------:R-:W-:Y:S02]  /*8e50*/  PRMT R20, R6, 0x5410, R20 ;  /* 0x0000541006147816 */ /* 0x000fe40000000014 */
[----:B------:R-:W3:Y:S01]  /*8e60*/  LDL.LU R6, [R1+0x1bc] ;  /* 0x0001bc0001067983 */ /* 0x000ee20000300800 */
[----:B--2---:R-:W-:-:S05]  /*8e70*/  IMAD.X R19, R206, 0x1, R2, P1 ;  /* 0x00000001ce137824 */ /* 0x004fca00008e0602 */
[----:B------:R0:W2:Y:S02]  /*8e80*/  @!P0 LDG.E.U8 R200, desc[UR14][R18.64] ;  /* 0x0000000e12c88981 */ /* 0x0000a4000c1e1100 */
[----:B0-----:R-:W-:-:S05]  /*8e90*/  IADD3 R18, P1, R3, R246, RZ ;  /* 0x000000f603127210 */ /* 0x001fca0007f3e0ff */
[----:B------:R-:W-:-:S05]  /*8ea0*/  IMAD.X R19, R206, 0x1, R245, P1 ;  /* 0x00000001ce137824 */ /* 0x000fca00008e06f5 */
[----:B------:R0:W3:Y:S02]  /*8eb0*/  @!P0 LDG.E.U8 R201, desc[UR14][R18.64] ;  /* 0x0000000e12c98981 */ /* 0x0000e4000c1e1100 */
[----:B0-----:R-:W-:-:S05]  /*8ec0*/  IADD3 R18, P1, R3, R238, RZ ;  /* 0x000000ee03127210 */ /* 0x001fca0007f3e0ff */
[----:B------:R-:W-:-:S05]  /*8ed0*/  IMAD.X R19, R206, 0x1, R237, P1 ;  /* 0x00000001ce137824 */ /* 0x000fca00008e06ed */
[----:B------:R0:W3:Y:S02]  /*8ee0*/  @!P0 LDG.E.U8 R202, desc[UR14][R18.64] ;  /* 0x0000000e12ca8981 */ /* 0x0000e4000c1e1100 */
[----:B0-----:R-:W-:-:S05]  /*8ef0*/  IADD3 R18, P1, R3, R215, RZ ;  /* 0x000000d703127210 */ /* 0x001fca0007f3e0ff */
[----:B------:R-:W-:-:S05]  /*8f00*/  IMAD.X R19, R206, 0x1, R213, P1 ;  /* 0x00000001ce137824 */ /* 0x000fca00008e06d5 */
[----:B------:R0:W3:Y:S01]  /*8f10*/  @!P0 LDG.E.U8 R203, desc[UR14][R18.64] ;  /* 0x0000000e12cb8981 */ /* 0x0000e2000c1e1100 */
[----:B------:R-:W1:Y:S01]  /*8f20*/  S2R R206, SR_TID.X ;  /* 0x0000000000ce7919 */ /* 0x000e620000002100 */
[----:B------:R-:W-:Y:S02]  /*8f30*/  LOP3.LUT R207, R207, 0xffff, RZ, 0xc0, !PT ;  /* 0x0000ffffcfcf7812 */ /* 0x000fe400078ec0ff */
[----:B------:R-:W-:Y:S02]  /*8f40*/  LOP3.LUT R208, R208, 0xffff, RZ, 0xc0, !PT ;  /* 0x0000ffffd0d07812 */ /* 0x000fe400078ec0ff */
[----:B------:R-:W-:Y:S02]  /*8f50*/  LOP3.LUT R209, R209, 0xffff, RZ, 0xc0, !PT ;  /* 0x0000ffffd1d17812 */ /* 0x000fe400078ec0ff */
[----:B------:R-:W-:Y:S02]  /*8f60*/  LOP3.LUT R210, R210, 0xffff, RZ, 0xc0, !PT ;  /* 0x0000ffffd2d27812 */ /* 0x000fe400078ec0ff */
[----:B------:R-:W-:-:S02]  /*8f70*/  PRMT R207, R207, 0x3340, R208 ;  /* 0x00003340cfcf7816 */ /* 0x000fc400000000d0 */
[----:B------:R-:W-:Y:S02]  /*8f80*/  PRMT R23, R209, 0x3340, R210 ;  /* 0x00003340d1177816 */ /* 0x000fe400000000d2 */
[----:B------:R-:W-:Y:S02]  /*8f90*/  PRMT R21, R12, 0x5410, R21 ;  /* 0x000054100c157816 */ /* 0x000fe40000000015 */
[----:B------:R-:W-:Y:S01]  /*8fa0*/  PRMT R22, R204, 0x5410, R22 ;  /* 0x00005410cc167816 */ /* 0x000fe20000000016 */
[----:B------:R-:W-:Y:S01]  /*8fb0*/  UMOV UR4, UR13 ;  /* 0x0000000d00047c82 */ /* 0x000fe20008000000 */
[----:B------:R-:W-:Y:S01]  /*8fc0*/  PRMT R23, R207, 0x5410, R23 ;  /* 0x00005410cf177816 */ /* 0x000fe20000000017 */
[----:B------:R-:W-:Y:S01]  /*8fd0*/  UMOV UR5, 0x80000020 ;  /* 0x8000002000057882 */ /* 0x000fe20000000000 */
[----:B------:R-:W-:Y:S01]  /*8fe0*/  IADD3 R0, P4, R0, UR17, RZ ;  /* 0x0000001100007c10 */ /* 0x000fe2000ff9e0ff */
[----:B------:R-:W3:Y:S04]  /*8ff0*/  LDL.LU R12, [R1+0x1b8] ;  /* 0x0001b800010c7983 */ /* 0x000ee80000300800 */
[----:B----4-:R-:W-:Y:S01]  /*9000*/  STS.128 [R205+UR12], R20 ;  /* 0x00000014cd007988 */ /* 0x010fe20008000c0c */
[----:B------:R-:W-:-:S03]  /*9010*/  IADD3 R13, P6, R13, UR17, RZ ;  /* 0x000000110d0d7c10 */ /* 0x000fc6000ffde0ff */
[----:B------:R-:W4:Y:S01]  /*9020*/  LDL.LU R204, [R1+0x1c] ;  /* 0x00001c0001cc7983 */ /* 0x000f220000300800 */
[----:B-1----:R-:W-:-:S03]  /*9030*/  LOP3.LUT R206, R206, 0x7f, RZ, 0xc0, !PT ;  /* 0x0000007fcece7812 */ /* 0x002fc600078ec0ff */
[----:B------:R-:W4:Y:S04]  /*9040*/  LDL.LU R208, [R1+0x24] ;  /* 0x0000240001d07983 */ /* 0x000f280000300800 */
[----:B------:R-:W-:Y:S04]  /*9050*/  STS.U8 [R206+UR12+0x2000], R184 ;  /* 0x002000b8ce007988 */ /* 0x000fe8000800000c */
[----:B------:R-:W-:Y:S04]  /*9060*/  STS.U8 [R206+UR12+0x2200], R185 ;  /* 0x002200b9ce007988 */ /* 0x000fe8000800000c */
[----:B------:R-:W-:Y:S04]  /*9070*/  STS.U8 [R206+UR12+0x2400], R186 ;  /* 0x002400bace007988 */ /* 0x000fe8000800000c */
[----:B------:R-:W-:Y:S04]  /*9080*/  STS.U8 [R206+UR12+0x2600], R187 ;  /* 0x002600bbce007988 */ /* 0x000fe8000800000c */
[----:B------:R-:W-:Y:S04]  /*9090*/  STS.U8 [R206+UR12+0x2800], R188 ;  /* 0x002800bcce007988 */ /* 0x000fe8000800000c */
[----:B------:R-:W-:Y:S04]  /*90a0*/  STS.U8 [R206+UR12+0x2a00], R189 ;  /* 0x002a00bdce007988 */ /* 0x000fe8000800000c */
[----:B------:R-:W-:Y:S04]  /*90b0*/  STS.U8 [R206+UR12+0x2c00], R192 ;  /* 0x002c00c0ce007988 */ /* 0x000fe8000800000c */
[----:B------:R-:W-:Y:S01]  /*90c0*/  STS.U8 [R206+UR12+0x2e00], R168 ;  /* 0x002e00a8ce007988 */ /* 0x000fe2000800000c */
[----:B0-----:R-:W-:-:S03]  /*90d0*/  LOP3.LUT R18, R206, 0x10, RZ, 0x3c, !PT ;  /* 0x00000010ce127812 */ /* 0x001fc600078e3cff */
[----:B------:R-:W-:Y:S04]  /*90e0*/  STS.U8 [R206+UR12+0x3000], R164 ;  /* 0x003000a4ce007988 */ /* 0x000fe8000800000c */
[----:B------:R-:W-:Y:S04]  /*90f0*/  STS.U8 [R206+UR12+0x3200], R165 ;  /* 0x003200a5ce007988 */ /* 0x000fe8000800000c */
[----:B------:R-:W-:Y:S04]  /*9100*/  STS.U8 [R206+UR12+0x3400], R166 ;  /* 0x003400a6ce007988 */ /* 0x000fe8000800000c */
[----:B------:R-:W-:Y:S04]  /*9110*/  STS.U8 [R206+UR12+0x3600], R167 ;  /* 0x003600a7ce007988 */ /* 0x000fe8000800000c */
[----:B------:R-:W-:Y:S04]  /*9120*/  STS.U8 [R206+UR12+0x3800], R169 ;  /* 0x003800a9ce007988 */ /* 0x000fe8000800000c */
[----:B------:R-:W-:Y:S04]  /*9130*/  STS.U8 [R206+UR12+0x3a00], R162 ;  /* 0x003a00a2ce007988 */ /* 0x000fe8000800000c */
[----:B------:R-:W-:Y:S04]  /*9140*/  STS.U8 [R206+UR12+0x3c00], R163 ;  /* 0x003c00a3ce007988 */ /* 0x000fe8000800000c */
[----:B------:R-:W-:Y:S04]  /*9150*/  STS.U8 [R206+UR12+0x3e00], R170 ;  /* 0x003e00aace007988 */ /* 0x000fe8000800000c */
[----:B------:R0:W-:Y:S04]  /*9160*/  STS.U8 [R18+UR12+0x2e80], R17 ;  /* 0x002e801112007988 */ /* 0x0001e8000800000c */
        /* <DEDUP_REMOVED lines=17> */
[----:B------:R-:W4:Y:S01]  /*9280*/  LDL.LU R205, [R1+0x2c] ;  /* 0x00002c0001cd7983 */ /* 0x000f220000300800 */
[----:B0-----:R-:W-:-:S03]  /*9290*/  LOP3.LUT R18, R206, 0x30, RZ, 0x3c, !PT ;  /* 0x00000030ce127812 */ /* 0x001fc600078e3cff */
[----:B------:R-:W-:Y:S01]  /*92a0*/  STS.U8 [R17+UR12+0x2300], R159 ;  /* 0x0023009f11007988 */ /* 0x000fe2000800000c */
[----:B------:R-:W0:Y:S03]  /*92b0*/  LDC R206, c[0x0][0x238] ;  /* 0x00008e00ffce7b82 */ /* 0x000e260000000800 */
        /* <DEDUP_REMOVED lines=26> */
[----:B--2---:R-:W-:Y:S04]  /*9460*/  STS.U8 [R18+UR12+0x3580], R200 ;  /* 0x003580c812007988 */ /* 0x004fe8000800000c */
[----:B---3--:R-:W-:Y:S04]  /*9470*/  STS.U8 [R18+UR12+0x3780], R201 ;  /* 0x003780c912007988 */ /* 0x008fe8000800000c */
[----:B------:R-:W-:Y:S04]  /*9480*/  STS.U8 [R18+UR12+0x3980], R202 ;  /* 0x003980ca12007988 */ /* 0x000fe8000800000c */
[----:B------:R-:W2:Y:S04]  /*9490*/  LDL.LU R184, [R1+0x34] ;  /* 0x0000340001b87983 */ /* 0x000ea80000300800 */
[----:B------:R-:W-:Y:S01]  /*94a0*/  STS.U8 [R18+UR12+0x3d80], R203 ;  /* 0x003d80cb12007988 */ /* 0x000fe2000800000c */
[----:B------:R1:W-:Y:S06]  /*94b0*/  MEMBAR.ALL.CTA ;  /* 0x0000000000007992 */ /* 0x0003ec0000008000 */
[----:B-1----:R-:W1:Y:S01]  /*94c0*/  FENCE.VIEW.ASYNC.S ;  /* 0x00000000000073c6 */ /* 0x002e620000000000 */
[----:B0-----:R-:W-:-:S03]  /*94d0*/  IMAD.SHL.U32 R17, R206, 0x40, RZ ;  /* 0x00000040ce117824 */ /* 0x001fc600078e00ff */
[----:B------:R-:W3:Y:S01]  /*94e0*/  LDL.LU R20, [R1+0x3c] ;  /* 0x00003c0001147983 */ /* 0x000ee20000300800 */
[----:B-1----:R-:W-:Y:S01]  /*94f0*/  BAR.SYNC.DEFER_BLOCKING 0x0 ;  /* 0x0000000000007b1d */ /* 0x002fe20000010000 */
[----:B------:R-:W-:-:S04]  /*9500*/  IADD3 R6, P0, R17, R6, RZ ;  /* 0x0000000611067210 */ /* 0x000fc80007f1e0ff */
[----:B------:R-:W-:Y:S02]  /*9510*/  LEA.HI.X.SX32 R11, R17, R11, 0x1, P0 ;  /* 0x0000000b110b7211 */ /* 0x000fe400000f0eff */
[----:B------:R-:W-:Y:S01]  /*9520*/  IADD3 R223, P0, R223, UR17, RZ ;  /* 0x00000011dfdf7c10 */ /* 0x000fe2000ff1e0ff */
[----:B------:R-:W2:Y:S04]  /*9530*/  LDL.LU R206, [R1+0x8] ;  /* 0x0000080001ce7983 */ /* 0x000ea80000300800 */
[----:B------:R-:W2:Y:S04]  /*9540*/  LDL.LU R19, [R1+0x44] ;  /* 0x0000440001137983 */ /* 0x000ea80000300800 */
[----:B------:R-:W2:Y:S04]  /*9550*/  LDL.LU R21, [R1+0x10] ;  /* 0x0000100001157983 */ /* 0x000ea80000300800 */
[----:B------:R-:W2:Y:S01]  /*9560*/  LDL.LU R22, [R1+0x4c] ;  /* 0x00004c0001167983 */ /* 0x000ea20000300800 */
[----:B------:R-:W-:-:S03]  /*9570*/  WARPGROUP.ARRIVE ;  /* 0x00000000000079c5 */ /* 0x000fc60000000000 */
[----:B------:R-:W2:Y:S04]  /*9580*/  LDL.LU R23, [R1+0x18] ;  /* 0x0000180001177983 */ /* 0x000ea80000300800 */
[----:B------:R-:W2:Y:S01]  /*9590*/  LDL.LU R209, [R1+0x54] ;  /* 0x0000540001d17983 */ /* 0x000ea20000300800 */
[----:B------:R-:W-:Y:S01]  /*95a0*/  QGMMA.64x128x32.F32.E4M3.E4M3 R88, gdesc[UR4], R88 ;  /* 0x01e00000045879f3 */ /* 0x000fe20008700858 */
[----:B------:R-:W-:-:S06]  /*95b0*/  USHF.R.S32.HI UR4, URZ, 0x1f, UR17 ;  /* 0x0000001f3f047899 */ /* 0x000fcc0008011411 */
[----:B------:R-:W-:Y:S02]  /*95c0*/  IADD3.X R15, R15, UR4, RZ, P4, !PT ;  /* 0x000000040f0f7c10 */ /* 0x000fe4000a7fe4ff */
[----:B------:R-:W-:Y:S02]  /*95d0*/  IADD3 R227, P4, R227, UR17, RZ ;  /* 0x00000011e3e37c10 */ /* 0x000fe4000ff9e0ff */
[----:B------:R-:W-:Y:S02]  /*95e0*/  IADD3.X R221, R221, UR4, RZ, P0, !PT ;  /* 0x00000004dddd7c10 */ /* 0x000fe400087fe4ff */
[----:B------:R-:W-:Y:S02]  /*95f0*/  IADD3 R240, P0, R240, UR17, RZ ;  /* 0x00000011f0f07c10 */ /* 0x000fe4000ff1e0ff */
[----:B------:R-:W-:Y:S02]  /*9600*/  IADD3.X R10, R10, UR4, RZ, P6, !PT ;  /* 0x000000040a0a7c10 */ /* 0x000fe4000b7fe4ff */
[----:B------:R-:W-:-:S02]  /*9610*/  IADD3 R16, P6, R16, UR17, RZ ;  /* 0x0000001110107c10 */ /* 0x000fc4000ffde0ff */
[----:B------:R-:W-:Y:S02]  /*9620*/  IADD3.X R225, R225, UR4, RZ, P4, !PT ;  /* 0x00000004e1e17c10 */ /* 0x000fe4000a7fe4ff */
[----:B------:R-:W-:Y:S02]  /*9630*/  IADD3 R242, P4, R242, UR17, RZ ;  /* 0x00000011f2f27c10 */ /* 0x000fe4000ff9e0ff */
[----:B------:R-:W-:Y:S02]  /*9640*/  IADD3.X R239, R239, UR4, RZ, P0, !PT ;  /* 0x00000004efef7c10 */ /* 0x000fe400087fe4ff */
[----:B------:R-:W-:Y:S02]  /*9650*/  IADD3 R247, P0, R247, UR17, RZ ;  /* 0x00000011f7f77c10 */ /* 0x000fe4000ff1e0ff */
[----:B------:R-:W-:Y:S02]  /*9660*/  IADD3.X R229, R229, UR4, RZ, P6, !PT ;  /* 0x00000004e5e57c10 */ /* 0x000fe4000b7fe4ff */
[----:B------:R-:W-:-:S02]  /*9670*/  IADD3 R244, P6, R244, UR17, RZ ;  /* 0x00000011f4f47c10 */ /* 0x000fc4000ffde0ff */
[----:B------:R-:W-:Y:S02]  /*9680*/  IADD3.X R241, R241, UR4, RZ, P4, !PT ;  /* 0x00000004f1f17c10 */ /* 0x000fe4000a7fe4ff */
[----:B------:R-:W-:Y:S01]  /*9690*/  IADD3 R249, P4, R249, UR17, RZ ;  /* 0x00000011f9f97c10 */ /* 0x000fe2000ff9e0ff */
[----:B------:R0:W-:Y:S01]  /*96a0*/  STL [R1+0x4], R247 ;  /* 0x000004f701007387 */ /* 0x0001e20000100800 */
[----:B------:R-:W-:Y:S02]  /*96b0*/  IADD3.X R243, R243, UR4, RZ, P6, !PT ;  /* 0x00000004f3f37c10 */ /* 0x000fe4000b7fe4ff */
[----:B------:R-:W-:Y:S01]  /*96c0*/  IADD3 R251, P6, R251, UR17, RZ ;  /* 0x00000011fbfb7c10 */ /* 0x000fe2000ffde0ff */
[----:B0-----:R-:W2:Y:S04]  /*96d0*/  LDL.LU R247, [R1+0x1b4] ;  /* 0x0001b40001f77983 */ /* 0x001ea80000300800 */
[----:B------:R0:W-:Y:S04]  /*96e0*/  STL [R1+0xc], R249 ;  /* 0x00000cf901007387 */ /* 0x0001e80000100800 */
[----:B0-----:R-:W2:Y:S04]  /*96f0*/  LDL.LU R249, [R1+0x1b0] ;  /* 0x0001b00001f97983 */ /* 0x001ea80000300800 */
[----:B------:R0:W-:Y:S04]  /*9700*/  STL [R1+0x14], R251 ;  /* 0x000014fb01007387 */ /* 0x0001e80000100800 */
[----:B0-----:R-:W2:Y:S01]  /*9710*/  LDL.LU R251, [R1+0x1ac] ;  /* 0x0001ac0001fb7983 */ /* 0x001ea20000300800 */
[----:B------:R-:W-:-:S02]  /*9720*/  IADD3 R14, P5, R14, UR17, RZ ;  /* 0x000000110e0e7c10 */ /* 0x000fc4000ffbe0ff */
[----:B------:R-:W-:Y:S01]  /*9730*/  IADD3 R212, P3, R212, UR17, RZ ;  /* 0x00000011d4d47c10 */ /* 0x000fe2000ff7e0ff */
[----:B------:R-:W2:Y:S01]  /*9740*/  LDL.LU R207, [R1+0x5c] ;  /* 0x00005c0001cf7983 */ /* 0x000ea20000300800 */
[----:B------:R-:W-:Y:S02]  /*9750*/  IADD3 R215, P2, R215, UR17, RZ ;  /* 0x00000011d7d77c10 */ /* 0x000fe4000ff5e0ff */
[----:B------:R-:W-:Y:S01]  /*9760*/  IADD3.X R8, R8, UR4, RZ, P5, !PT ;  /* 0x0000000408087c10 */ /* 0x000fe2000affe4ff */
[----:B------:R-:W2:Y:S01]  /*9770*/  LDL.LU R210, [R1+0x28] ;  /* 0x0000280001d27983 */ /* 0x000ea20000300800 */
[----:B------:R-:W-:Y:S02]  /*9780*/  IADD3 R9, P5, R9, UR17, RZ ;  /* 0x0000001109097c10 */ /* 0x000fe4000ffbe0ff */
[----:B------:R-:W-:Y:S02]  /*9790*/  IADD3.X R211, R211, UR4, RZ, P3, !PT ;  /* 0x00000004d3d37c10 */ /* 0x000fe40009ffe4ff */
[----:B------:R-:W-:-:S02]  /*97a0*/  IADD3 R7, P3, R7, UR17, RZ ;  /* 0x0000001107077c10 */ /* 0x000fc4000ff7e0ff */
[----:B------:R-:W-:Y:S02]  /*97b0*/  IADD3 R219, P1, R219, UR17, RZ ;  /* 0x00000011dbdb7c10 */ /* 0x000fe4000ff3e0ff */
[----:B------:R-:W-:Y:S02]  /*97c0*/  IADD3.X R213, R213, UR4, RZ, P2, !PT ;  /* 0x00000004d5d57c10 */ /* 0x000fe400097fe4ff */
[----:B------:R-:W-:Y:S02]  /*97d0*/  IADD3 R236, P2, R236, UR17, RZ ;  /* 0x00000011ecec7c10 */ /* 0x000fe4000ff5e0ff */
[----:B------:R-:W-:Y:S02]  /*97e0*/  IADD3.X R231, R231, UR4, RZ, P5, !PT ;  /* 0x00000004e7e77c10 */ /* 0x000fe4000affe4ff */
[----:B------:R-:W-:Y:S02]  /*97f0*/  IADD3 R246, P5, R246, UR17, RZ ;  /* 0x00000011f6f67c10 */ /* 0x000fe4000ffbe0ff */
[----:B------:R-:W-:-:S02]  /*9800*/  IADD3.X R233, R233, UR4, RZ, P3, !PT ;  /* 0x00000004e9e97c10 */ /* 0x000fc40009ffe4ff */
[----:B------:R-:W-:Y:S02]  /*9810*/  IADD3 R248, P3, R248, UR17, RZ ;  /* 0x00000011f8f87c10 */ /* 0x000fe4000ff7e0ff */
[----:B------:R-:W-:Y:S02]  /*9820*/  IADD3.X R217, R217, UR4, RZ, P1, !PT ;  /* 0x00000004d9d97c10 */ /* 0x000fe40008ffe4ff */
[----:B------:R-:W-:Y:S02]  /*9830*/  IADD3 R238, P1, R238, UR17, RZ ;  /* 0x00000011eeee7c10 */ /* 0x000fe4000ff3e0ff */
[----:B------:R-:W-:Y:S02]  /*9840*/  IADD3.X R235, R235, UR4, RZ, P2, !PT ;  /* 0x00000004ebeb7c10 */ /* 0x000fe400097fe4ff */
[----:B------:R-:W-:Y:S01]  /*9850*/  IADD3 R250, P2, R250, UR17, RZ ;  /* 0x00000011fafa7c10 */ /* 0x000fe2000ff5e0ff */
[----:B------:R-:W-:Y:S01]  /*9860*/  UMOV UR22, UR6 ;  /* 0x0000000600167c82 */ /* 0x000fe20008000000 */
[----:B------:R-:W-:Y:S01]  /*9870*/  IADD3.X R245, R245, UR4, RZ, P5, !PT ;  /* 0x00000004f5f57c10 */ /* 0x000fe2000affe4ff */
[----:B------:R-:W-:Y:S01]  /*9880*/  UMOV UR23, UR7 ;  /* 0x0000000700177c82 */ /* 0x000fe20008000000 */
[----:B----4-:R-:W-:Y:S01]  /*9890*/  IADD3 R204, P5, R204, UR17, RZ ;  /* 0x00000011cccc7c10 */ /* 0x010fe2000ffbe0ff */
[----:B------:R-:W-:Y:S01]  /*98a0*/  QGMMA.64x128x32.F32.E4M3.E4M3 R88, gdesc[UR8], R88 ;  /* 0x01e00000085879f3 */ /* 0x000fe20008700858 */
[----:B------:R-:W-:-:S02]  /*98b0*/  IADD3.X R237, R237, UR4, RZ, P1, !PT ;  /* 0x00000004eded7c10 */ /* 0x000fc40008ffe4ff */
[----:B------:R-:W-:Y:S01]  /*98c0*/  IADD3 R252, P1, R252, UR17, RZ ;  /* 0x00000011fcfc7c10 */ /* 0x000fe2000ff3e0ff */
[----:B------:R-:W-:Y:S01]  /*98d0*/  STL [R1+0x1c], R204 ;  /* 0x00001ccc01007387 */ /* 0x000fe20000100800 */
[----:B------:R-:W-:-:S07]  /*98e0*/  IADD3.X R2, R2, UR4, RZ, P0, !PT ;  /* 0x0000000402027c10 */ /* 0x000fce00087fe4ff */
[----:B------:R-:W-:Y:S01]  /*98f0*/  QGMMA.64x128x32.F32.E4M3.E4M3 R24, gdesc[UR20], R24 ;  /* 0x01e00000141879f3 */ /* 0x000fe20008700818 */
[----:B---3--:R-:W-:Y:S02]  /*9900*/  IADD3 R20, P0, R20, UR17, RZ ;  /* 0x0000001114147c10 */ /* 0x008fe4000ff1e0ff */
[----:B--2---:R-:W-:Y:S02]  /*9910*/  IADD3.X R206, R206, UR4, RZ, P4, !PT ;  /* 0x00000004cece7c10 */ /* 0x004fe4000a7fe4ff */
[----:B------:R-:W-:Y:S02]  /*9920*/  IADD3 R19, P4, R19, UR17, RZ ;  /* 0x0000001113137c10 */ /* 0x000fe4000ff9e0ff */
[----:B------:R-:W-:Y:S02]  /*9930*/  IADD3.X R21, R21, UR4, RZ, P6, !PT ;  /* 0x0000000415157c10 */ /* 0x000fe4000b7fe4ff */
[----:B------:R-:W-:Y:S02]  /*9940*/  IADD3 R22, P6, R22, UR17, RZ ;  /* 0x0000001116167c10 */ /* 0x000fe4000ffde0ff */
[----:B------:R-:W-:-:S02]  /*9950*/  IADD3.X R23, R23, UR4, RZ, P5, !PT ;  /* 0x0000000417177c10 */ /* 0x000fc4000affe4ff */
[----:B------:R-:W-:Y:S02]  /*9960*/  IADD3 R209, P5, R209, UR17, RZ ;  /* 0x00000011d1d17c10 */ /* 0x000fe4000ffbe0ff */
[----:B------:R-:W-:Y:S02]  /*9970*/  IADD3.X R247, R247, UR4, RZ, P3, !PT ;  /* 0x00000004f7f77c10 */ /* 0x000fe40009ffe4ff */
[----:B------:R-:W-:-:S05]  /*9980*/  IADD3 R208, P3, R208, UR17, RZ ;  /* 0x00000011d0d07c10 */ /* 0x000fca000ff7e0ff */
[----:B------:R0:W-:Y:S01]  /*9990*/  STL [R1+0x24], R208 ;  /* 0x000024d001007387 */ /* 0x0001e20000100800 */
[----:B------:R-:W-:Y:S02]  /*99a0*/  IADD3.X R249, R249, UR4, RZ, P2, !PT ;  /* 0x00000004f9f97c10 */ /* 0x000fe400097fe4ff */
[----:B------:R-:W-:Y:S01]  /*99b0*/  IADD3 R205, P2, R205, UR17, RZ ;  /* 0x00000011cdcd7c10 */ /* 0x000fe2000ff5e0ff */
[----:B0-----:R-:W2:Y:S04]  /*99c0*/  LDL.LU R208, [R1+0x64] ;  /* 0x0000640001d07983 */ /* 0x001ea80000300800 */
[----:B------:R-:W3:Y:S04]  /*99d0*/  LDL.LU R204, [R1+0x30] ;  /* 0x0000300001cc7983 */ /* 0x000ee80000300800 */
[----:B------:R0:W-:Y:S01]  /*99e0*/  STL [R1+0x2c], R205 ;  /* 0x00002ccd01007387 */ /* 0x0001e20000100800 */
[----:B------:R-:W-:-:S02]  /*99f0*/  IADD3.X R251, R251, UR4, RZ, P1, !PT ;  /* 0x00000004fbfb7c10 */ /* 0x000fc40008ffe4ff */
[----:B------:R-:W-:Y:S01]  /*9a00*/  IADD3 R184, P1, R184, UR17, RZ ;  /* 0x00000011b8b87c10 */ /* 0x000fe2000ff3e0ff */
[----:B0-----:R-:W4:Y:S04]  /*9a10*/  LDL.LU R205, [R1+0x6c] ;  /* 0x00006c0001cd7983 */ /* 0x001f280000300800 */
[----:B------:R0:W-:Y:S01]  /*9a20*/  STL [R1], R2 ;  /* 0x0000000201007387 */ /* 0x0001e20000100800 */
[----:B------:R-:W-:-:S03]  /*9a30*/  IADD3.X R5, R5, UR4, RZ, P3, !PT ;  /* 0x0000000405057c10 */ /* 0x000fc60009ffe4ff */
[----:B0-----:R-:W4:Y:S04]  /*9a40*/  LDL.LU R2, [R1+0x1a8] ;  /* 0x0001a80001027983 */ /* 0x001f280000300800 */
[----:B------:R-:W-:Y:S04]  /*9a50*/  STL [R1+0x34], R184 ;  /* 0x000034b801007387 */ /* 0x000fe80000100800 */
[----:B------:R0:W-:Y:S04]  /*9a60*/  STL [R1+0x8], R206 ;  /* 0x000008ce01007387 */ /* 0x0001e80000100800 */
[----:B0-----:R-:W4:Y:S04]  /*9a70*/  LDL.LU R206, [R1+0x38] ;  /* 0x0000380001ce7983 */ /* 0x001f280000300800 */
[----:B------:R-:W-:Y:S04]  /*9a80*/  STL [R1+0x3c], R20 ;  /* 0x00003c1401007387 */ /* 0x000fe80000100800 */
[----:B------:R0:W-:Y:S04]  /*9a90*/  STL [R1+0x44], R19 ;  /* 0x0000441301007387 */ /* 0x0001e80000100800 */
[----:B0-----:R-:W4:Y:S04]  /*9aa0*/  LDL.LU R19, [R1+0x74] ;  /* 0x0000740001137983 */ /* 0x001f280000300800 */
[----:B------:R-:W-:Y:S04]  /*9ab0*/  STL [R1+0x10], R21 ;  /* 0x0000101501007387 */ /* 0x000fe80000100800 */
[----:B------:R-:W-:Y:S04]  /*9ac0*/  STL [R1+0x4c], R22 ;  /* 0x00004c1601007387 */ /* 0x000fe80000100800 */
[----:B------:R0:W-:Y:S04]  /*9ad0*/  STL [R1+0x20], R5 ;  /* 0x0000200501007387 */ /* 0x0001e80000100800 */
[----:B------:R-:W-:Y:S04]  /*9ae0*/  STL [R1+0x18], R23 ;  /* 0x0000181701007387 */ /* 0x000fe80000100800 */
[----:B0-----:R-:W4:Y:S04]  /*9af0*/  LDL.LU R5, [R1+0x1a4] ;  /* 0x0001a40001057983 */ /* 0x001f280000300800 */
[----:B------:R0:W-:Y:S04]  /*9b00*/  STL [R1+0x54], R209 ;  /* 0x000054d101007387 */ /* 0x0001e80000100800 */
[----:B------:R-:W4:Y:S04]  /*9b10*/  LDL.LU R166, [R1+0x7c] ;  /* 0x00007c0001a67983 */ /* 0x000f280000300800 */
[----:B------:R-:W4:Y:S04]  /*9b20*/  LDL.LU R165, [R1+0x48] ;  /* 0x0000480001a57983 */ /* 0x000f280000300800 */
[----:B------:R-:W4:Y:S04]  /*9b30*/  LDL.LU R164, [R1+0x84] ;  /* 0x0000840001a47983 */ /* 0x000f280000300800 */
[----:B------:R-:W4:Y:S04]  /*9b40*/  LDL.LU R168, [R1+0x50] ;  /* 0x0000500001a87983 */ /* 0x000f280000300800 */
[----:B------:R-:W4:Y:S04]  /*9b50*/  LDL.LU R192, [R1+0x8c] ;  /* 0x00008c0001c07983 */ /* 0x000f280000300800 */
[----:B------:R-:W4:Y:S04]  /*9b60*/  LDL.LU R189, [R1+0x58] ;  /* 0x0000580001bd7983 */ /* 0x000f280000300800 */
[----:B0-----:R-:W4:Y:S01]  /*9b70*/  LDL.LU R209, [R1+0x94] ;  /* 0x0000940001d17983 */ /* 0x001f220000300800 */
[----:B------:R-:W-:-:S02]  /*9b80*/  IADD3 R207, P3, R207, UR17, RZ ;  /* 0x00000011cfcf7c10 */ /* 0x000fc4000ff7e0ff */
[----:B------:R-:W-:Y:S01]  /*9b90*/  IADD3.X R210, R210, UR4, RZ, P2, !PT ;  /* 0x00000004d2d27c10 */ /* 0x000fe200097fe4ff */
[----:B------:R-:W4:Y:S04]  /*9ba0*/  LDL.LU R188, [R1+0x9c] ;  /* 0x00009c0001bc7983 */ /* 0x000f280000300800 */
[----:B------:R-:W4:Y:S04]  /*9bb0*/  LDL.LU R187, [R1+0x68] ;  /* 0x0000680001bb7983 */ /* 0x000f280000300800 */
[----:B------:R-:W-:Y:S04]  /*9bc0*/  STL [R1+0x5c], R207 ;  /* 0x00005ccf01007387 */ /* 0x000fe80000100800 */
[----:B------:R-:W4:Y:S04]  /*9bd0*/  LDL.LU R186, [R1+0xa4] ;  /* 0x0000a40001ba7983 */ /* 0x000f280000300800 */
[----:B------:R0:W-:Y:S04]  /*9be0*/  STL [R1+0x28], R210 ;  /* 0x000028d201007387 */ /* 0x0001e80000100800 */
[----:B------:R-:W4:Y:S04]  /*9bf0*/  LDL.LU R185, [R1+0x70] ;  /* 0x0000700001b97983 */ /* 0x000f280000300800 */
[----:B------:R-:W4:Y:S04]  /*9c00*/  LDL.LU R184, [R1+0xac] ;  /* 0x0000ac0001b87983 */ /* 0x000f280000300800 */
[----:B0-----:R-:W4:Y:S01]  /*9c10*/  LDL.LU R210, [R1+0x78] ;  /* 0x0000780001d27983 */ /* 0x001f220000300800 */
[----:B--2---:R-:W-:-:S02]  /*9c20*/  IADD3 R208, P2, R208, UR17, RZ ;  /* 0x00000011d0d07c10 */ /* 0x004fc4000ff5e0ff */
[----:B---3--:R-:W-:-:S03]  /*9c30*/  IADD3.X R204, R204, UR4, RZ, P1, !PT ;  /* 0x00000004cccc7c10 */ /* 0x008fc60008ffe4ff */
[----:B------:R0:W-:Y:S04]  /*9c40*/  STL [R1+0x64], R208 ;  /* 0x000064d001007387 */ /* 0x0001e80000100800 */
[----:B0-----:R-:W2:Y:S01]  /*9c50*/  LDL.LU R208, [R1+0xb4] ;  /* 0x0000b40001d07983 */ /* 0x001ea20000300800 */
[----:B----4-:R-:W-:-:S03]  /*9c60*/  IADD3 R205, P1, R205, UR17, RZ ;  /* 0x00000011cdcd7c10 */ /* 0x010fc6000ff3e0ff */
[----:B------:R-:W3:Y:S04]  /*9c70*/  LDL.LU R20, [R1+0xbc] ;  /* 0x0000bc0001147983 */ /* 0x000ee80000300800 */
[----:B------:R-:W4:Y:S04]  /*9c80*/  LDL.LU R21, [R1+0x88] ;  /* 0x0000880001157983 */ /* 0x000f280000300800 */
[----:B------:R-:W-:Y:S04]  /*9c90*/  STL [R1+0x30], R204 ;  /* 0x000030cc01007387 */ /* 0x000fe80000100800 */
[----:B------:R-:W3:Y:S01]  /*9ca0*/  LDL.LU R22, [R1+0xc4] ;  /* 0x0000c40001167983 */ /* 0x000ee20000300800 */
[----:B------:R-:W-:-:S03]  /*9cb0*/  IADD3.X R2, R2, UR4, RZ, P4, !PT ;  /* 0x0000000402027c10 */ /* 0x000fc6000a7fe4ff */
[----:B------:R0:W-:Y:S04]  /*9cc0*/  STL [R1+0x6c], R205 ;  /* 0x00006ccd01007387 */ /* 0x0001e80000100800 */
[----:B0-----:R-:W3:Y:S01]  /*9cd0*/  LDL.LU R205, [R1+0x90] ;  /* 0x0000900001cd7983 */ /* 0x001ee20000300800 */
[----:B------:R-:W-:-:S05]  /*9ce0*/  IADD3.X R206, R206, UR4, RZ, P0, !PT ;  /* 0x00000004cece7c10 */ /* 0x000fca00087fe4ff */
[----:B------:R0:W-:Y:S04]  /*9cf0*/  STL [R1+0x38], R206 ;  /* 0x000038ce01007387 */ /* 0x0001e80000100800 */
[----:B0-----:R-:W3:Y:S01]  /*9d00*/  LDL.LU R206, [R1+0xcc] ;  /* 0x0000cc0001ce7983 */ /* 0x001ee20000300800 */
[----:B------:R-:W-:-:S03]  /*9d10*/  IADD3 R19, P0, R19, UR17, RZ ;  /* 0x0000001113137c10 */ /* 0x000fc6000ff1e0ff */
[----:B------:R-:W3:Y:S04]  /*9d20*/  LDL.LU R23, [R1+0x98] ;  /* 0x0000980001177983 */ /* 0x000ee80000300800 */
[----:B------:R-:W3:Y:S04]  /*9d30*/  LDL.LU R207, [R1+0xd4] ;  /* 0x0000d40001cf7983 */ /* 0x000ee80000300800 */
[----:B------:R-:W-:Y:S04]  /*9d40*/  STL [R1+0x74], R19 ;  /* 0x0000741301007387 */ /* 0x000fe80000100800 */
[----:B------:R0:W-:Y:S04]  /*9d50*/  STL [R1+0x40], R2 ;  /* 0x0000400201007387 */ /* 0x0001e80000100800 */
[----:B0-----:R-:W3:Y:S04]  /*9d60*/  LDL.LU R2, [R1+0x1a0] ;  /* 0x0001a00001027983 */ /* 0x001ee80000300800 */
[----:B------:R-:W3:Y:S01]  /*9d70*/  LDL.LU R204, [R1+0xdc] ;  /* 0x0000dc0001cc7983 */ /* 0x000ee20000300800 */
[----:B------:R-:W-:-:S03]  /*9d80*/  IADD3 R166, P4, R166, UR17, RZ ;  /* 0x00000011a6a67c10 */ /* 0x000fc6000ff9e0ff */
[----:B------:R-:W3:Y:S01]  /*9d90*/  LDL.LU R19, [R1+0xa8] ;  /* 0x0000a80001137983 */ /* 0x000ee20000300800 */
[----:B------:R-:W-:-:S03]  /*9da0*/  IADD3.X R165, R165, UR4, RZ, P6, !PT ;  /* 0x00000004a5a57c10 */ /* 0x000fc6000b7fe4ff */
[----:B------:R-:W-:Y:S01]  /*9db0*/  STL [R1+0x7c], R166 ;  /* 0x00007ca601007387 */ /* 0x000fe20000100800 */
[----:B------:R-:W-:-:S03]  /*9dc0*/  IADD3 R164, P6, R164, UR17, RZ ;  /* 0x00000011a4a47c10 */ /* 0x000fc6000ffde0ff */
[----:B------:R-:W-:Y:S01]  /*9dd0*/  STL [R1+0x48], R165 ;  /* 0x000048a501007387 */ /* 0x000fe20000100800 */
[----:B------:R-:W-:-:S03]  /*9de0*/  IADD3.X R168, R168, UR4, RZ, P5, !PT ;  /* 0x00000004a8a87c10 */ /* 0x000fc6000affe4ff */
[----:B------:R-:W-:Y:S01]  /*9df0*/  STL [R1+0x84], R164 ;  /* 0x000084a401007387 */ /* 0x000fe20000100800 */
[----:B------:R-:W-:Y:S02]  /*9e00*/  IADD3 R192, P5, R192, UR17, RZ ;  /* 0x00000011c0c07c10 */ /* 0x000fe4000ffbe0ff */
[----:B------:R-:W-:Y:S02]  /*9e10*/  IADD3.X R189, R189, UR4, RZ, P3, !PT ;  /* 0x00000004bdbd7c10 */ /* 0x000fe40009ffe4ff */
[----:B------:R-:W-:Y:S01]  /*9e20*/  IADD3 R209, P3, R209, UR17, RZ ;  /* 0x00000011d1d17c10 */ /* 0x000fe2000ff7e0ff */
[----:B------:R-:W-:Y:S01]  /*9e30*/  STL [R1+0x50], R168 ;  /* 0x000050a801007387 */ /* 0x000fe20000100800 */
[----:B------:R-:W-:-:S03]  /*9e40*/  IADD3.X R5, R5, UR4, RZ, P2, !PT ;  /* 0x0000000405057c10 */ /* 0x000fc600097fe4ff */
[----:B------:R0:W-:Y:S04]  /*9e50*/  STL [R1+0x94], R209 ;  /* 0x000094d101007387 */ /* 0x0001e80000100800 */
[----:B------:R-:W-:Y:S04]  /*9e60*/  STL [R1+0x8c], R192 ;  /* 0x00008cc001007387 */ /* 0x000fe80000100800 */
[----:B0-----:R-:W3:Y:S04]  /*9e70*/  LDL.LU R209, [R1+0xe4] ;  /* 0x0000e40001d17983 */ /* 0x001ee80000300800 */
[----:B------:R-:W-:Y:S04]  /*9e80*/  STL [R1+0x58], R189 ;  /* 0x000058bd01007387 */ /* 0x000fe80000100800 */
[----:B------:R0:W-:Y:S04]  /*9e90*/  STL [R1+0x60], R5 ;  /* 0x0000600501007387 */ /* 0x0001e80000100800 */
[----:B0-----:R-:W3:Y:S01]  /*9ea0*/  LDL.LU R5, [R1+0x19c] ;  /* 0x00019c0001057983 */ /* 0x001ee20000300800 */
[----:B------:R-:W-:-:S02]  /*9eb0*/  IADD3 R188, P2, R188, UR17, RZ ;  /* 0x00000011bcbc7c10 */ /* 0x000fc4000ff5e0ff */
[----:B------:R-:W-:Y:S02]  /*9ec0*/  IADD3.X R187, R187, UR4, RZ, P1, !PT ;  /* 0x00000004bbbb7c10 */ /* 0x000fe40008ffe4ff */
[----:B------:R-:W-:Y:S02]  /*9ed0*/  IADD3 R186, P1, R186, UR17, RZ ;  /* 0x00000011baba7c10 */ /* 0x000fe4000ff3e0ff */
[----:B------:R-:W-:Y:S01]  /*9ee0*/  IADD3.X R210, R210, UR4, RZ, P4, !PT ;  /* 0x00000004d2d27c10 */ /* 0x000fe2000a7fe4ff */
[----:B------:R-:W-:Y:S01]  /*9ef0*/  STL [R1+0x9c], R188 ;  /* 0x00009cbc01007387 */ /* 0x000fe20000100800 */
[----:B------:R-:W-:Y:S02]  /*9f00*/  IADD3.X R185, R185, UR4, RZ, P0, !PT ;  /* 0x00000004b9b97c10 */ /* 0x000fe400087fe4ff */
[----:B------:R-:W-:Y:S01]  /*9f10*/  IADD3 R184, P0, R184, UR17, RZ ;  /* 0x00000011b8b87c10 */ /* 0x000fe2000ff1e0ff */
[----:B------:R-:W-:Y:S04]  /*9f20*/  STL [R1+0x68], R187 ;  /* 0x000068bb01007387 */ /* 0x000fe80000100800 */
[----:B------:R-:W-:Y:S04]  /*9f30*/  STL [R1+0xa4], R186 ;  /* 0x0000a4ba01007387 */ /* 0x000fe80000100800 */
[----:B------:R0:W-:Y:S04]  /*9f40*/  STL [R1+0x78], R210 ;  /* 0x000078d201007387 */ /* 0x0001e80000100800 */
[----:B------:R-:W-:Y:S04]  /*9f50*/  STL [R1+0x70], R185 ;  /* 0x000070b901007387 */ /* 0x000fe80000100800 */
[----:B0-----:R-:W3:Y:S04]  /*9f60*/  LDL.LU R210, [R1+0xb0] ;  /* 0x0000b00001d27983 */ /* 0x001ee80000300800 */
[----:B------:R-:W-:Y:S01]  /*9f70*/  STL [R1+0xac], R184 ;  /* 0x0000acb801007387 */ /* 0x000fe20000100800 */
[----:B--2---:R-:W-:-:S02]  /*9f80*/  IADD3 R208, P4, R208, UR17, RZ ;  /* 0x00000011d0d07c10 */ /* 0x004fc4000ff9e0ff */
[----:B----4-:R-:W-:Y:S02]  /*9f90*/  IADD3.X R21, R21, UR4, RZ, P5, !PT ;  /* 0x0000000415157c10 */ /* 0x010fe4000affe4ff */
[----:B---3--:R-:W-:Y:S02]  /*9fa0*/  IADD3 R22, P5, R22, UR17, RZ ;  /* 0x0000001116167c10 */ /* 0x008fe4000ffbe0ff */
[----:B------:R-:W-:Y:S02]  /*9fb0*/  IADD3.X R205, R205, UR4, RZ, P3, !PT ;  /* 0x00000004cdcd7c10 */ /* 0x000fe40009ffe4ff */
[----:B------:R-:W-:Y:S02]  /*9fc0*/  IADD3 R206, P3, R206, UR17, RZ ;  /* 0x00000011cece7c10 */ /* 0x000fe4000ff7e0ff */
[----:B------:R-:W-:Y:S02]  /*9fd0*/  IADD3.X R23, R23, UR4, RZ, P2, !PT ;  /* 0x0000000417177c10 */ /* 0x000fe400097fe4ff */
[----:B------:R-:W-:-:S02]  /*9fe0*/  IADD3 R207, P2, R207, UR17, RZ ;  /* 0x00000011cfcf7c10 */ /* 0x000fc4000ff5e0ff */
[----:B------:R-:W-:Y:S02]  /*9ff0*/  IADD3.X R2, R2, UR4, RZ, P6, !PT ;  /* 0x0000000402027c10 */ /* 0x000fe4000b7fe4ff */
[----:B------:R-:W-:-:S03]  /*a000*/  IADD3 R20, P6, R20, UR17, RZ ;  /* 0x0000001114147c10 */ /* 0x000fc6000ffde0ff */
[----:B------:R0:W-:Y:S04]  /*a010*/  STL [R1+0x80], R2 ;  /* 0x0000800201007387 */ /* 0x0001e80000100800 */
[----:B0-----:R-:W2:Y:S04]  /*a020*/  LDL.LU R2, [R1+0x198] ;  /* 0x0001980001027983 */ /* 0x001ea80000300800 */
[----:B------:R0:W-:Y:S04]  /*a030*/  STL [R1+0xb4], R208 ;  /* 0x0000b4d001007387 */ /* 0x0001e80000100800 */
[----:B0-----:R-:W3:Y:S04]  /*a040*/  LDL.LU R208, [R1+0xec] ;  /* 0x0000ec0001d07983 */ /* 0x001ee80000300800 */
[----:B------:R-:W-:Y:S04]  /*a050*/  STL [R1+0xbc], R20 ;  /* 0x0000bc1401007387 */ /* 0x000fe80000100800 */
[----:B------:R0:W-:Y:S04]  /*a060*/  STL [R1+0x90], R205 ;  /* 0x000090cd01007387 */ /* 0x0001e80000100800 */
[----:B------:R-:W-:Y:S04]  /*a070*/  STL [R1+0x88], R21 ;  /* 0x0000881501007387 */ /* 0x000fe80000100800 */
[----:B0-----:R-:W4:Y:S04]  /*a080*/  LDL.LU R205, [R1+0xb8] ;  /* 0x0000b80001cd7983 */ /* 0x001f280000300800 */
[----:B------:R-:W-:Y:S04]  /*a090*/  STL [R1+0xc4], R22 ;  /* 0x0000c41601007387 */ /* 0x000fe80000100800 */
[----:B------:R0:W-:Y:S01]  /*a0a0*/  STL [R1+0xcc], R206 ;  /* 0x0000ccce01007387 */ /* 0x0001e20000100800 */
[----:B------:R-:W-:-:S02]  /*a0b0*/  IADD3.X R19, R19, UR4, RZ, P0, !PT ;  /* 0x0000000413137c10 */ /* 0x000fc400087fe4ff */
[----:B------:R-:W-:Y:S01]  /*a0c0*/  IADD3.X R5, R5, UR4, RZ, P1, !PT ;  /* 0x0000000405057c10 */ /* 0x000fe20008ffe4ff */
[----:B0-----:R-:W4:Y:S01]  /*a0d0*/  LDL.LU R206, [R1+0xf4] ;  /* 0x0000f40001ce7983 */ /* 0x001f220000300800 */
[----:B------:R-:W-:-:S03]  /*a0e0*/  IADD3 R204, P1, R204, UR17, RZ ;  /* 0x00000011cccc7c10 */ /* 0x000fc6000ff3e0ff */
[----:B------:R0:W-:Y:S04]  /*a0f0*/  STL [R1+0xa0], R5 ;  /* 0x0000a00501007387 */ /* 0x0001e80000100800 */
[----:B------:R1:W-:Y:S04]  /*a100*/  STL [R1+0x98], R23 ;  /* 0x0000981701007387 */ /* 0x0003e80000100800 */
[----:B0-----:R-:W4:Y:S04]  /*a110*/  LDL.LU R5, [R1+0x194] ;  /* 0x0001940001057983 */ /* 0x001f280000300800 */
[----:B------:R0:W-:Y:S04]  /*a120*/  STL [R1+0xd4], R207 ;  /* 0x0000d4cf01007387 */ /* 0x0001e80000100800 */
[----:B------:R-:W4:Y:S04]  /*a130*/  LDL.LU R169, [R1+0xfc] ;  /* 0x0000fc0001a97983 */ /* 0x000f280000300800 */
[----:B------:R-:W4:Y:S04]  /*a140*/  LDL.LU R167, [R1+0xc8] ;  /* 0x0000c80001a77983 */ /* 0x000f280000300800 */
[----:B------:R0:W-:Y:S04]  /*a150*/  STL [R1+0xdc], R204 ;  /* 0x0000dccc01007387 */ /* 0x0001e80000100800 */
[----:B------:R-:W4:Y:S04]  /*a160*/  LDL.LU R166, [R1+0x104] ;  /* 0x0001040001a67983 */ /* 0x000f280000300800 */
[----:B------:R3:W-:Y:S04]  /*a170*/  STL [R1+0xa8], R19 ;  /* 0x0000a81301007387 */ /* 0x0007e80000100800 */
[----:B------:R-:W4:Y:S04]  /*a180*/  LDL.LU R165, [R1+0xd0] ;  /* 0x0000d00001a57983 */ /* 0x000f280000300800 */
[----:B------:R-:W4:Y:S04]  /*a190*/  LDL.LU R164, [R1+0x10c] ;  /* 0x00010c0001a47983 */ /* 0x000f280000300800 */
[----:B------:R-:W4:Y:S01]  /*a1a0*/  LDL.LU R168, [R1+0xd8] ;  /* 0x0000d80001a87983 */ /* 0x000f220000300800 */
[----:B------:R-:W-:-:S03]  /*a1b0*/  IADD3 R209, P0, R209, UR17, RZ ;  /* 0x00000011d1d17c10 */ /* 0x000fc6000ff1e0ff */
[----:B------:R-:W4:Y:S04]  /*a1c0*/  LDL.LU R192, [R1+0x114] ;  /* 0x0001140001c07983 */ /* 0x000f280000300800 */
[----:B------:R-:W4:Y:S04]  /*a1d0*/  LDL.LU R189, [R1+0x11c] ;  /* 0x00011c0001bd7983 */ /* 0x000f280000300800 */
[----:B------:R-:W4:Y:S01]  /*a1e0*/  LDL.LU R188, [R1+0xe8] ;  /* 0x0000e80001bc7983 */ /* 0x000f220000300800 */
[----:B------:R-:W-:-:S03]  /*a1f0*/  IADD3.X R210, R210, UR4, RZ, P4, !PT ;  /* 0x00000004d2d27c10 */ /* 0x000fc6000a7fe4ff */
[----:B------:R-:W4:Y:S04]  /*a200*/  LDL.LU R187, [R1+0x124] ;  /* 0x0001240001bb7983 */ /* 0x000f280000300800 */
[----:B------:R3:W-:Y:S04]  /*a210*/  STL [R1+0xe4], R209 ;  /* 0x0000e4d101007387 */ /* 0x0007e80000100800 */
[----:B------:R-:W4:Y:S04]  /*a220*/  LDL.LU R186, [R1+0xf0] ;  /* 0x0000f00001ba7983 */ /* 0x000f280000300800 */
[----:B------:R-:W4:Y:S04]  /*a230*/  LDL.LU R185, [R1+0x12c] ;  /* 0x00012c0001b97983 */ /* 0x000f280000300800 */
[----:B------:R-:W4:Y:S04]  /*a240*/  LDL.LU R184, [R1+0xf8] ;  /* 0x0000f80001b87983 */ /* 0x000f280000300800 */
[----:B------:R-:W4:Y:S04]  /*a250*/  LDL.LU R20, [R1+0x134] ;  /* 0x0001340001147983 */ /* 0x000f280000300800 */
[----:B------:R-:W4:Y:S04]  /*a260*/  LDL.LU R21, [R1+0x13c] ;  /* 0x00013c0001157983 */ /* 0x000f280000300800 */
[----:B------:R-:W4:Y:S04]  /*a270*/  LDL.LU R22, [R1+0x108] ;  /* 0x0001080001167983 */ /* 0x000f280000300800 */
[----:B------:R-:W-:Y:S04]  /*a280*/  STL [R1+0xb0], R210 ;  /* 0x0000b0d201007387 */ /* 0x000fe80000100800 */
[----:B-1----:R-:W4:Y:S04]  /*a290*/  LDL.LU R23, [R1+0x110] ;  /* 0x0001100001177983 */ /* 0x002f280000300800 */
[----:B0-----:R-:W4:Y:S04]  /*a2a0*/  LDL.LU R207, [R1+0x14c] ;  /* 0x00014c0001cf7983 */ /* 0x001f280000300800 */
[----:B------:R-:W4:Y:S01]  /*a2b0*/  LDL.LU R204, [R1+0x118] ;  /* 0x0001180001cc7983 */ /* 0x000f220000300800 */
[----:B--2---:R-:W-:-:S02]  /*a2c0*/  IADD3.X R2, R2, UR4, RZ, P5, !PT ;  /* 0x0000000402027c10 */ /* 0x004fc4000affe4ff */
[----:B---3--:R-:W-:-:S05]  /*a2d0*/  IADD3 R208, P4, R208, UR17, RZ ;  /* 0x00000011d0d07c10 */ /* 0x008fca000ff9e0ff */
[----:B------:R-:W-:Y:S04]  /*a2e0*/  STL [R1+0xec], R208 ;  /* 0x0000ecd001007387 */ /* 0x000fe80000100800 */
[----:B------:R-:W2:Y:S04]  /*a2f0*/  LDL.LU R19, [R1+0x154] ;  /* 0x0001540001137983 */ /* 0x000ea80000300800 */
[----:B------:R-:W3:Y:S01]  /*a300*/  LDL.LU R209, [R1+0x15c] ;  /* 0x00015c0001d17983 */ /* 0x000ee20000300800 */
[----:B----4-:R-:W-:-:S05]  /*a310*/  IADD3.X R205, R205, UR4, RZ, P6, !PT ;  /* 0x00000004cdcd7c10 */ /* 0x010fca000b7fe4ff */
[----:B------:R-:W-:Y:S04]  /*a320*/  STL [R1+0xb8], R205 ;  /* 0x0000b8cd01007387 */ /* 0x000fe80000100800 */
[----:B------:R0:W-:Y:S01]  /*a330*/  STL [R1+0xc0], R2 ;  /* 0x0000c00201007387 */ /* 0x0001e20000100800 */
[----:B------:R-:W-:-:S03]  /*a340*/  IADD3 R206, P6, R206, UR17, RZ ;  /* 0x00000011cece7c10 */ /* 0x000fc6000ffde0ff */
[----:B0-----:R-:W4:Y:S04]  /*a350*/  LDL.LU R2, [R1+0x190] ;  /* 0x0001900001027983 */ /* 0x001f280000300800 */
[----:B------:R0:W-:Y:S04]  /*a360*/  STL [R1+0xf4], R206 ;  /* 0x0000f4ce01007387 */ /* 0x0001e80000100800 */
[----:B------:R-:W3:Y:S04]  /*a370*/  LDL.LU R210, [R1+0x130] ;  /* 0x0001300001d27983 */ /* 0x000ee80000300800 */
[----:B------:R-:W3:Y:S01]  /*a380*/  LDL.LU R208, [R1+0x138] ;  /* 0x0001380001d07983 */ /* 0x000ee20000300800 */
[----:B------:R-:W-:-:S03]  /*a390*/  IADD3.X R5, R5, UR4, RZ, P0, !PT ;  /* 0x0000000405057c10 */ /* 0x000fc600087fe4ff */
[----:B------:R-:W3:Y:S04]  /*a3a0*/  LDL.LU R205, [R1+0x140] ;  /* 0x0001400001cd7983 */ /* 0x000ee80000300800 */
[----:B0-----:R-:W3:Y:S01]  /*a3b0*/  LDL.LU R206, [R1+0x148] ;  /* 0x0001480001ce7983 */ /* 0x001ee20000300800 */
[----:B------:R-:W-:Y:S02]  /*a3c0*/  IADD3 R169, P5, R169, UR17, RZ ;  /* 0x00000011a9a97c10 */ /* 0x000fe4000ffbe0ff */
[----:B------:R-:W-:-:S03]  /*a3d0*/  IADD3.X R167, R167, UR4, RZ, P3, !PT ;  /* 0x00000004a7a77c10 */ /* 0x000fc60009ffe4ff */
[----:B------:R-:W-:Y:S01]  /*a3e0*/  STL [R1+0xfc], R169 ;  /* 0x0000fca901007387 */ /* 0x000fe20000100800 */
[----:B------:R-:W-:-:S03]  /*a3f0*/  IADD3 R166, P3, R166, UR17, RZ ;  /* 0x00000011a6a67c10 */ /* 0x000fc6000ff7e0ff */
[----:B------:R-:W-:Y:S01]  /*a400*/  STL [R1+0xc8], R167 ;  /* 0x0000c8a701007387 */ /* 0x000fe20000100800 */
[----:B------:R-:W-:-:S03]  /*a410*/  IADD3.X R165, R165, UR4, RZ, P2, !PT ;  /* 0x00000004a5a57c10 */ /* 0x000fc600097fe4ff */
[----:B------:R-:W-:Y:S01]  /*a420*/  STL [R1+0x104], R166 ;  /* 0x000104a601007387 */ /* 0x000fe20000100800 */
[----:B------:R-:W-:-:S03]  /*a430*/  IADD3 R164, P2, R164, UR17, RZ ;  /* 0x00000011a4a47c10 */ /* 0x000fc6000ff5e0ff */
[----:B------:R-:W-:Y:S01]  /*a440*/  STL [R1+0xd0], R165 ;  /* 0x0000d0a501007387 */ /* 0x000fe20000100800 */
[----:B------:R-:W-:-:S03]  /*a450*/  IADD3.X R168, R168, UR4, RZ, P1, !PT ;  /* 0x00000004a8a87c10 */ /* 0x000fc60008ffe4ff */
[----:B------:R-:W-:Y:S04]  /*a460*/  STL [R1+0x10c], R164 ;  /* 0x00010ca401007387 */ /* 0x000fe80000100800 */
[----:B------:R0:W-:Y:S04]  /*a470*/  STL [R1+0xe0], R5 ;  /* 0x0000e00501007387 */ /* 0x0001e80000100800 */
[----:B------:R-:W-:Y:S04]  /*a480*/  STL [R1+0xd8], R168 ;  /* 0x0000d8a801007387 */ /* 0x000fe80000100800 */
[----:B0-----:R-:W2:Y:S01]  /*a490*/  LDL.LU R5, [R1+0x18c] ;  /* 0x00018c0001057983 */ /* 0x001ea20000300800 */
[----:B------:R-:W-:-:S02]  /*a4a0*/  IADD3 R192, P1, R192, UR17, RZ ;  /* 0x00000011c0c07c10 */ /* 0x000fc4000ff3e0ff */
[----:B------:R-:W-:Y:S02]  /*a4b0*/  IADD3 R189, P0, R189, UR17, RZ ;  /* 0x00000011bdbd7c10 */ /* 0x000fe4000ff1e0ff */
[----:B------:R-:W-:Y:S02]  /*a4c0*/  IADD3.X R188, R188, UR4, RZ, P4, !PT ;  /* 0x00000004bcbc7c10 */ /* 0x000fe4000a7fe4ff */
[----:B------:R-:W-:Y:S01]  /*a4d0*/  IADD3 R187, P4, R187, UR17, RZ ;  /* 0x00000011bbbb7c10 */ /* 0x000fe2000ff9e0ff */
[----:B------:R-:W-:Y:S01]  /*a4e0*/  STL [R1+0x114], R192 ;  /* 0x000114c001007387 */ /* 0x000fe20000100800 */
[----:B------:R-:W-:-:S03]  /*a4f0*/  IADD3.X R186, R186, UR4, RZ, P6, !PT ;  /* 0x00000004baba7c10 */ /* 0x000fc6000b7fe4ff */
[----:B------:R-:W-:Y:S01]  /*a500*/  STL [R1+0x11c], R189 ;  /* 0x00011cbd01007387 */ /* 0x000fe20000100800 */
[----:B------:R-:W-:-:S03]  /*a510*/  IADD3 R185, P6, R185, UR17, RZ ;  /* 0x00000011b9b97c10 */ /* 0x000fc6000ffde0ff */
[----:B------:R-:W-:Y:S01]  /*a520*/  STL [R1+0xe8], R188 ;  /* 0x0000e8bc01007387 */ /* 0x000fe20000100800 */
[----:B------:R-:W-:-:S03]  /*a530*/  IADD3.X R184, R184, UR4, RZ, P5, !PT ;  /* 0x00000004b8b87c10 */ /* 0x000fc6000affe4ff */
[----:B------:R-:W-:Y:S01]  /*a540*/  STL [R1+0x124], R187 ;  /* 0x000124bb01007387 */ /* 0x000fe20000100800 */
[----:B------:R-:W-:-:S03]  /*a550*/  IADD3 R20, P5, R20, UR17, RZ ;  /* 0x0000001114147c10 */ /* 0x000fc6000ffbe0ff */
[----:B------:R-:W-:Y:S04]  /*a560*/  STL [R1+0xf0], R186 ;  /* 0x0000f0ba01007387 */ /* 0x000fe80000100800 */
[----:B------:R-:W-:Y:S01]  /*a570*/  STL [R1+0x12c], R185 ;  /* 0x00012cb901007387 */ /* 0x000fe20000100800 */
[----:B------:R-:W-:Y:S02]  /*a580*/  IADD3.X R22, R22, UR4, RZ, P2, !PT ;  /* 0x0000000416167c10 */ /* 0x000fe400097fe4ff */
[----:B----4-:R-:W-:Y:S02]  /*a590*/  IADD3.X R2, R2, UR4, RZ, P3, !PT ;  /* 0x0000000402027c10 */ /* 0x010fe40009ffe4ff */
[----:B------:R-:W-:-:S03]  /*a5a0*/  IADD3 R21, P3, R21, UR17, RZ ;  /* 0x0000001115157c10 */ /* 0x000fc6000ff7e0ff */
[----:B------:R0:W-:Y:S04]  /*a5b0*/  STL [R1+0x100], R2 ;  /* 0x0001000201007387 */ /* 0x0001e80000100800 */
[----:B------:R-:W-:Y:S04]  /*a5c0*/  STL [R1+0xf8], R184 ;  /* 0x0000f8b801007387 */ /* 0x000fe80000100800 */
[----:B0-----:R-:W4:Y:S04]  /*a5d0*/  LDL.LU R2, [R1+0x188] ;  /* 0x0001880001027983 */ /* 0x001f280000300800 */
[----:B------:R-:W-:Y:S01]  /*a5e0*/  STL [R1+0x134], R20 ;  /* 0x0001341401007387 */ /* 0x000fe20000100800 */
[----:B--2---:R-:W-:-:S05]  /*a5f0*/  IADD3 R5, P2, R5, UR17, RZ ;  /* 0x0000001105057c10 */ /* 0x004fca000ff5e0ff */
[----:B------:R0:W-:Y:S04]  /*a600*/  STL [R1+0x144], R5 ;  /* 0x0001440501007387 */ /* 0x0001e80000100800 */
[----:B------:R-:W-:Y:S04]  /*a610*/  STL [R1+0x13c], R21 ;  /* 0x00013c1501007387 */ /* 0x000fe80000100800 */
[----:B0-----:R-:W2:Y:S01]  /*a620*/  LDL.LU R5, [R1+0x184] ;  /* 0x0001840001057983 */ /* 0x001ea20000300800 */
[----:B------:R-:W-:Y:S02]  /*a630*/  IADD3.X R23, R23, UR4, RZ, P1, !PT ;  /* 0x0000000417177c10 */ /* 0x000fe40008ffe4ff */
[----:B------:R-:W-:Y:S01]  /*a640*/  IADD3 R207, P1, R207, UR17, RZ ;  /* 0x00000011cfcf7c10 */ /* 0x000fe2000ff3e0ff */
[----:B------:R-:W-:Y:S01]  /*a650*/  STL [R1+0x108], R22 ;  /* 0x0001081601007387 */ /* 0x000fe20000100800 */
[----:B------:R-:W-:-:S02]  /*a660*/  IADD3.X R204, R204, UR4, RZ, P0, !PT ;  /* 0x00000004cccc7c10 */ /* 0x000fc400087fe4ff */
[----:B------:R-:W-:Y:S01]  /*a670*/  IADD3 R19, P0, R19, UR17, RZ ;  /* 0x0000001113137c10 */ /* 0x000fe2000ff1e0ff */
[----:B------:R-:W-:Y:S04]  /*a680*/  STL [R1+0x110], R23 ;  /* 0x0001101701007387 */ /* 0x000fe80000100800 */
[----:B------:R-:W-:Y:S01]  /*a690*/  STL [R1+0x14c], R207 ;  /* 0x00014ccf01007387 */ /* 0x000fe20000100800 */
[----:B----4-:R-:W-:-:S05]  /*a6a0*/  IADD3.X R2, R2, UR4, RZ, P4, !PT ;  /* 0x0000000402027c10 */ /* 0x010fca000a7fe4ff */
[----:B------:R0:W-:Y:S04]  /*a6b0*/  STL [R1+0x120], R2 ;  /* 0x0001200201007387 */ /* 0x0001e80000100800 */
[----:B------:R-:W-:Y:S04]  /*a6c0*/  STL [R1+0x118], R204 ;  /* 0x000118cc01007387 */ /* 0x000fe80000100800 */
[----:B0-----:R-:W4:Y:S04]  /*a6d0*/  LDL.LU R2, [R1+0x180] ;  /* 0x0001800001027983 */ /* 0x001f280000300800 */
[----:B------:R-:W-:Y:S01]  /*a6e0*/  STL [R1+0x154], R19 ;  /* 0x0001541301007387 */ /* 0x000fe20000100800 */
[----:B--2---:R-:W-:-:S05]  /*a6f0*/  IADD3.X R5, R5, UR4, RZ, P6, !PT ;  /* 0x0000000405057c10 */ /* 0x004fca000b7fe4ff */
[----:B------:R0:W-:Y:S04]  /*a700*/  STL [R1+0x128], R5 ;  /* 0x0001280501007387 */ /* 0x0001e80000100800 */
[----:B0-----:R-:W2:Y:S01]  /*a710*/  LDL.LU R5, [R1+0x17c] ;  /* 0x00017c0001057983 */ /* 0x001ea20000300800 */
[----:B------:R-:W-:Y:S01]  /*a720*/  UMOV UR26, UR10 ;  /* 0x0000000a001a7c82 */ /* 0x000fe20008000000 */
[----:B------:R-:W-:Y:S02]  /*a730*/  UMOV UR27, UR11 ;  /* 0x0000000b001b7c82 */ /* 0x000fe40008000000 */
[----:B------:R-:W-:Y:S01]  /*a740*/  QGMMA.64x128x32.F32.E4M3.E4M3 R24, gdesc[UR24], R24, gsb0 ;  /* 0x01e00000181879f3 */ /* 0x000fe20008000818 */
[----:B---3--:R-:W-:Y:S02]  /*a750*/  IADD3 R209, P4, R209, UR17, RZ ;  /* 0x00000011d1d17c10 */ /* 0x008fe4000ff9e0ff */
[----:B------:R-:W-:-:S02]  /*a760*/  IADD3.X R210, R210, UR4, RZ, P5, !PT ;  /* 0x00000004d2d27c10 */ /* 0x000fc4000affe4ff */
[----:B------:R-:W-:Y:S01]  /*a770*/  IADD3.X R208, R208, UR4, RZ, P3, !PT ;  /* 0x00000004d0d07c10 */ /* 0x000fe20009ffe4ff */
[----:B------:R-:W-:Y:S01]  /*a780*/  STL [R1+0x15c], R209 ;  /* 0x00015cd101007387 */ /* 0x000fe20000100800 */
[----:B------:R-:W-:Y:S02]  /*a790*/  IADD3.X R205, R205, UR4, RZ, P2, !PT ;  /* 0x00000004cdcd7c10 */ /* 0x000fe400097fe4ff */
[----:B------:R-:W-:Y:S01]  /*a7a0*/  IADD3.X R206, R206, UR4, RZ, P1, !PT ;  /* 0x00000004cece7c10 */ /* 0x000fe20008ffe4ff */
[----:B------:R-:W-:Y:S04]  /*a7b0*/  STL [R1+0x130], R210 ;  /* 0x000130d201007387 */ /* 0x000fe80000100800 */
[----:B------:R-:W-:Y:S01]  /*a7c0*/  STL [R1+0x138], R208 ;  /* 0x000138d001007387 */ /* 0x000fe20000100800 */
[----:B------:R-:W-:-:S05]  /*a7d0*/  VIADD R12, R12, 0xffffffff ;  /* 0xffffffff0c0c7836 */ /* 0x000fca0000000000 */
[----:B------:R-:W-:Y:S01]  /*a7e0*/  ISETP.NE.U32.AND P6, PT, R12, RZ, PT ;  /* 0x000000ff0c00720c */ /* 0x000fe20003fc5070 */
[----:B------:R-:W-:Y:S01]  /*a7f0*/  VIADD R4, R4, 0xffffffc0 ;  /* 0xffffffc004047836 */ /* 0x000fe20000000000 */
[----:B------:R-:W-:Y:S02]  /*a800*/  WARPGROUP.DEPBAR.LE gsb0, 0x0 ;  /* 0x00008000000079c5 */ /* 0x000fe40000010000 */
[----:B----4-:R-:W-:-:S05]  /*a810*/  IADD3.X R2, R2, UR4, RZ, P0, !PT ;  /* 0x0000000402027c10 */ /* 0x010fca00087fe4ff */
[----:B------:R0:W-:Y:S04]  /*a820*/  STL [R1+0x150], R2 ;  /* 0x0001500201007387 */ /* 0x0001e80000100800 */
[----:B------:R-:W-:Y:S04]  /*a830*/  STL [R1+0x140], R205 ;  /* 0x000140cd01007387 */ /* 0x000fe80000100800 */
[----:B0-----:R0:W5:Y:S04]  /*a840*/  LDL.LU R2, [R1+0x178] ;  /* 0x0001780001027983 */ /* 0x0011680000300800 */
[----:B------:R-:W-:Y:S01]  /*a850*/  STL [R1+0x148], R206 ;  /* 0x000148ce01007387 */ /* 0x000fe20000100800 */
[----:B--2---:R-:W-:-:S05]  /*a860*/  IADD3.X R5, R5, UR4, RZ, P4, !PT ;  /* 0x0000000405057c10 */ /* 0x004fca000a7fe4ff */
[----:B------:R1:W-:Y:S02]  /*a870*/  STL [R1+0x158], R5 ;  /* 0x0001580501007387 */ /* 0x0003e40000100800 */
[----:B-1----:R-:W1:Y:S02]  /*a880*/  S2R R5, SR_TID.X ;  /* 0x0000000000057919 */ /* 0x002e640000002100 */
[----:B-1----:R-:W-:Y:S01]  /*a890*/  LOP3.LUT R5, R5, 0x3f, RZ, 0xc0, !PT ;  /* 0x0000003f05057812 */ /* 0x002fe200078ec0ff */
[----:B0-----:R-:W-:Y:S06]  /*a8a0*/  @P6 BRA `(.L_x_2) ;  /* 0xffffffb000186947 */ /* 0x001fec000383ffff */
.L_x_1:
[----:B------:R-:W2:Y:S01]  /*a8b0*/  LDL.LU R19, [R1+0x174] ;  /* 0x0001740001137983 */ /* 0x000ea20000300800 */
[----:B------:R-:W-:Y:S01]  /*a8c0*/  ULDC.64 UR6, c[0x0][0x228] ;  /* 0x00008a0000067ab9 */ /* 0x000fe20000000a00 */
[----:B------:R-:W-:Y:S01]  /*a8d0*/  ULDC UR5, c[0x0][0x22c] ;  /* 0x00008b0000057ab9 */ /* 0x000fe20000000800 */
[----:B------:R-:W1:Y:S01]  /*a8e0*/  S2R R18, SR_TID.X ;  /* 0x0000000000127919 */ /* 0x000e620000002100 */
[----:B------:R-:W-:Y:S02]  /*a8f0*/  F2FP.SATFINITE.E4M3.F32.PACK_AB_MERGE_C R4, R89, R88, RZ ;  /* 0x000000585904723e */ /* 0x000fe400048070ff */
[----:B------:R-:W-:Y:S01]  /*a900*/  F2FP.SATFINITE.E4M3.F32.PACK_AB_MERGE_C R5, R91, R90, RZ ;  /* 0x0000005a5b05723e */ /* 0x000fe200048070ff */
[----:B0-----:R-:W3:Y:S01]  /*a910*/  LDL.LU R17, [R1+0x170] ;  /* 0x0001700001117983 */ /* 0x001ee20000300800 */
[----:B------:R-:W-:Y:S01]  /*a920*/  F2FP.SATFINITE.E4M3.F32.PACK_AB_MERGE_C R93, R93, R92, RZ ;  /* 0x0000005c5d5d723e */ /* 0x000fe200048070ff */
[C---:B-----5:R-:W-:Y:S01]  /*a930*/  VIADD R8, R2.reuse, 0x1 ;  /* 0x0000000102087836 */ /* 0x060fe20000000000 */
[----:B------:R-:W-:Y:S01]  /*a940*/  F2FP.SATFINITE.E4M3.F32.PACK_AB_MERGE_C R94, R95, R94, RZ ;  /* 0x0000005e5f5e723e */ /* 0x000fe200048070ff */
[----:B------:R-:W-:Y:S01]  /*a950*/  ULDC UR4, c[0x0][0x22c] ;  /* 0x00008b0000047ab9 */ /* 0x000fe20000000800 */
[----:B------:R-:W-:Y:S01]  /*a960*/  F2FP.SATFINITE.E4M3.F32.PACK_AB_MERGE_C R6, R25, R24, RZ ;  /* 0x000000181906723e */ /* 0x000fe200048070ff */
[----:B------:R-:W-:Y:S01]  /*a970*/  VIADD R9, R2, 0x3 ;  /* 0x0000000302097836 */ /* 0x000fe20000000000 */
[----:B------:R-:W-:-:S02]  /*a980*/  F2FP.SATFINITE.E4M3.F32.PACK_AB_MERGE_C R7, R27, R26, RZ ;  /* 0x0000001a1b07723e */ /* 0x000fc400048070ff */
[----:B------:R-:W-:Y:S02]  /*a990*/  F2FP.SATFINITE.E4M3.F32.PACK_AB_MERGE_C R29, R29, R28, RZ ;  /* 0x0000001c1d1d723e */ /* 0x000fe400048070ff */
[----:B------:R-:W-:Y:S02]  /*a9a0*/  F2FP.SATFINITE.E4M3.F32.PACK_AB_MERGE_C R30, R31, R30, RZ ;  /* 0x0000001e1f1e723e */ /* 0x000fe400048070ff */
[----:B------:R-:W-:Y:S02]  /*a9b0*/  F2FP.SATFINITE.E4M3.F32.PACK_AB_MERGE_C R39, R39, R38, RZ ;  /* 0x000000262727723e */ /* 0x000fe400048070ff */
[----:B------:R-:W-:Y:S02]  /*a9c0*/  PRMT R4, R4, 0x5410, R93 ;  /* 0x0000541004047816 */ /* 0x000fe4000000005d */
[----:B------:R-:W-:Y:S02]  /*a9d0*/  PRMT R5, R5, 0x5410, R94 ;  /* 0x0000541005057816 */ /* 0x000fe4000000005e */
[----:B------:R-:W-:-:S02]  /*a9e0*/  PRMT R6, R6, 0x5410, R29 ;  /* 0x0000541006067816 */ /* 0x000fc4000000001d */
[----:B------:R-:W-:Y:S02]  /*a9f0*/  PRMT R7, R7, 0x5410, R30 ;  /* 0x0000541007077816 */ /* 0x000fe4000000001e */
[----:B------:R-:W-:Y:S02]  /*aa00*/  F2FP.SATFINITE.E4M3.F32.PACK_AB_MERGE_C R98, R99, R98, RZ ;  /* 0x000000626362723e */ /* 0x000fe400048070ff */
[----:B------:R-:W-:Y:S02]  /*aa10*/  F2FP.SATFINITE.E4M3.F32.PACK_AB_MERGE_C R103, R103, R102, RZ ;  /* 0x000000666767723e */ /* 0x000fe400048070ff */
[----:B------:R-:W-:Y:S01]  /*aa20*/  F2FP.SATFINITE.E4M3.F32.PACK_AB_MERGE_C R32, R33, R32, RZ ;  /* 0x000000202120723e */ /* 0x000fe200048070ff */
[C---:B-1----:R-:W-:Y:S01]  /*aa30*/  IMAD.SHL.U32 R0, R18.reuse, 0x10, RZ ;  /* 0x0000001012007824 */ /* 0x042fe200078e00ff */
[----:B------:R-:W-:Y:S01]  /*aa40*/  F2FP.SATFINITE.E4M3.F32.PACK_AB_MERGE_C R34, R35, R34, RZ ;  /* 0x000000222322723e */ /* 0x000fe200048070ff */
[C---:B------:R-:W-:Y:S01]  /*aa50*/  IMAD.SHL.U32 R3, R18.reuse, 0x40, RZ ;  /* 0x0000004012037824 */ /* 0x040fe200078e00ff */
[----:B------:R-:W-:-:S02]  /*aa60*/  LOP3.LUT R18, R18, 0x7f, RZ, 0xc0, !PT ;  /* 0x0000007f12127812 */ /* 0x000fc400078ec0ff */
[----:B------:R-:W-:Y:S02]  /*aa70*/  LOP3.LUT R0, R0, 0xf0, RZ, 0xc0, !PT ;  /* 0x000000f000007812 */ /* 0x000fe400078ec0ff */
[----:B------:R-:W-:Y:S02]  /*aa80*/  LOP3.LUT R3, R3, 0x400, RZ, 0xc0, !PT ;  /* 0x0000040003037812 */ /* 0x000fe400078ec0ff */
[----:B------:R-:W-:Y:S02]  /*aa90*/  F2FP.SATFINITE.E4M3.F32.PACK_AB_MERGE_C R37, R37, R36, RZ ;  /* 0x000000242525723e */ /* 0x000fe400048070ff */
[----:B------:R-:W-:Y:S01]  /*aaa0*/  IADD3 R3, R3, UR12, R0 ;  /* 0x0000000c03037c10 */ /* 0x000fe2000fffe000 */
[----:B------:R-:W-:Y:S01]  /*aab0*/  VIADD R0, R2, 0x2 ;  /* 0x0000000202007836 */ /* 0x000fe20000000000 */
[----:B------:R-:W-:Y:S01]  /*aac0*/  LEA R20, R18, UR12, 0x4 ;  /* 0x0000000c12147c11 */ /* 0x000fe2000f8e20ff */
[----:B------:R-:W-:Y:S01]  /*aad0*/  BAR.SYNC.DEFER_BLOCKING 0x0 ;  /* 0x0000000000007b1d */ /* 0x000fe20000010000 */
[----:B------:R-:W-:-:S02]  /*aae0*/  F2FP.SATFINITE.E4M3.F32.PACK_AB_MERGE_C R96, R97, R96, RZ ;  /* 0x000000606160723e */ /* 0x000fc400048070ff */
[----:B------:R-:W-:Y:S02]  /*aaf0*/  PRMT R97, R98, 0x5410, R103 ;  /* 0x0000541062617816 */ /* 0x000fe40000000067 */
[----:B------:R-:W-:Y:S02]  /*ab00*/  PRMT R98, R32, 0x5410, R37 ;  /* 0x0000541020627816 */ /* 0x000fe40000000025 */
[----:B------:R-:W-:Y:S02]  /*ab10*/  PRMT R99, R34, 0x5410, R39 ;  /* 0x0000541022637816 */ /* 0x000fe40000000027 */
[----:B------:R-:W-:Y:S02]  /*ab20*/  F2FP.SATFINITE.E4M3.F32.PACK_AB_MERGE_C R101, R101, R100, RZ ;  /* 0x000000646565723e */ /* 0x000fe400048070ff */
[----:B------:R-:W-:Y:S02]  /*ab30*/  F2FP.SATFINITE.E4M3.F32.PACK_AB_MERGE_C R106, R107, R106, RZ ;  /* 0x0000006a6b6a723e */ /* 0x000fe400048070ff */
[----:B------:R-:W-:-:S02]  /*ab40*/  PRMT R96, R96, 0x5410, R101 ;  /* 0x0000541060607816 */ /* 0x000fc40000000065 */
[----:B------:R-:W-:Y:S02]  /*ab50*/  F2FP.SATFINITE.E4M3.F32.PACK_AB_MERGE_C R111, R111, R110, RZ ;  /* 0x0000006e6f6f723e */ /* 0x000fe400048070ff */
[----:B------:R-:W-:Y:S02]  /*ab60*/  F2FP.SATFINITE.E4M3.F32.PACK_AB_MERGE_C R104, R105, R104, RZ ;  /* 0x000000686968723e */ /* 0x000fe400048070ff */
[----:B------:R-:W-:Y:S02]  /*ab70*/  F2FP.SATFINITE.E4M3.F32.PACK_AB_MERGE_C R109, R109, R108, RZ ;  /* 0x0000006c6d6d723e */ /* 0x000fe400048070ff */
[----:B------:R-:W-:Y:S02]  /*ab80*/  F2FP.SATFINITE.E4M3.F32.PACK_AB_MERGE_C R40, R41, R40, RZ ;  /* 0x000000282928723e */ /* 0x000fe400048070ff */
[----:B------:R-:W-:Y:S02]  /*ab90*/  F2FP.SATFINITE.E4M3.F32.PACK_AB_MERGE_C R42, R43, R42, RZ ;  /* 0x0000002a2b2a723e */ /* 0x000fe400048070ff */
[----:B------:R-:W-:-:S02]  /*aba0*/  F2FP.SATFINITE.E4M3.F32.PACK_AB_MERGE_C R45, R45, R44, RZ ;  /* 0x0000002c2d2d723e */ /* 0x000fc400048070ff */
[----:B------:R-:W-:Y:S02]  /*abb0*/  F2FP.SATFINITE.E4M3.F32.PACK_AB_MERGE_C R47, R47, R46, RZ ;  /* 0x0000002e2f2f723e */ /* 0x000fe400048070ff */
[----:B------:R-:W-:Y:S02]  /*abc0*/  PRMT R105, R106, 0x5410, R111 ;  /* 0x000054106a697816 */ /* 0x000fe4000000006f */
[----:B------:R-:W-:Y:S02]  /*abd0*/  PRMT R104, R104, 0x5410, R109 ;  /* 0x0000541068687816 */ /* 0x000fe4000000006d */
[----:B------:R-:W-:Y:S02]  /*abe0*/  PRMT R106, R40, 0x5410, R45 ;  /* 0x00005410286a7816 */ /* 0x000fe4000000002d */
[----:B------:R-:W-:Y:S02]  /*abf0*/  PRMT R107, R42, 0x5410, R47 ;  /* 0x000054102a6b7816 */ /* 0x000fe4000000002f */
[----:B------:R-:W-:-:S02]  /*ac00*/  F2FP.SATFINITE.E4M3.F32.PACK_AB_MERGE_C R114, R115, R114, RZ ;  /* 0x000000727372723e */ /* 0x000fc400048070ff */
        /* <DEDUP_REMOVED lines=59> */
[----:B---3--:R-:W-:Y:S01]  /*afc0*/  ISETP.GE.AND P0, PT, R17, UR6, PT ;  /* 0x0000000611007c0c */ /* 0x008fe2000bf06270 */
[----:B------:R-:W-:-:S03]  /*afd0*/  ULDC UR6, c[0x0][0x248] ;  /* 0x0000920000067ab9 */ /* 0x000fc60000000800 */
[----:B------:R-:W-:Y:S01]  /*afe0*/  ISETP.LT.AND P4, PT, R0, UR5, !P0 ;  /* 0x0000000500007c0c */ /* 0x000fe2000c781270 */
[----:B------:R-:W-:Y:S01]  /*aff0*/  ULDC UR5, c[0x0][0x22c] ;  /* 0x00008b0000057ab9 */ /* 0x000fe20000000800 */
[----:B--2---:R-:W-:Y:S02]  /*b000*/  LOP3.LUT R0, R19, 0x300, RZ, 0xc0, !PT ;  /* 0x0000030013007812 */ /* 0x004fe400078ec0ff */
[----:B------:R-:W-:Y:S01]  /*b010*/  ISETP.LT.AND P2, PT, R8, UR4, !P0 ;  /* 0x0000000408007c0c */ /* 0x000fe2000c741270 */
[----:B------:R-:W-:Y:S01]  /*b020*/  VIADD R8, R2, 0x4 ;  /* 0x0000000402087836 */ /* 0x000fe20000000000 */
[----:B------:R-:W-:Y:S01]  /*b030*/  ULDC UR4, c[0x0][0x22c] ;  /* 0x00008b0000047ab9 */ /* 0x000fe20000000800 */
[----:B------:R-:W-:Y:S01]  /*b040*/  IMAD.IADD R38, R0, 0x1, R3 ;  /* 0x0000000100267824 */ /* 0x000fe200078e0203 */
[----:B------:R-:W-:Y:S01]  /*b050*/  ISETP.LT.AND P6, PT, R9, UR4, !P0 ;  /* 0x0000000409007c0c */ /* 0x000fe2000c7c1270 */
[----:B------:R-:W-:Y:S01]  /*b060*/  ULDC UR4, c[0x0][0x244] ;  /* 0x0000910000047ab9 */ /* 0x000fe20000000800 */
[----:B------:R-:W-:Y:S01]  /*b070*/  ISETP.LT.AND P5, PT, R8, UR5, !P0 ;  /* 0x0000000508007c0c */ /* 0x000fe2000c7a1270 */
[----:B------:R-:W-:Y:S01]  /*b080*/  IMAD R0, R17, UR4, RZ ;  /* 0x0000000411007c24 */ /* 0x000fe2000f8e02ff */
[----:B------:R-:W-:Y:S01]  /*b090*/  STSM.16.M88.4 [R38], R4 ;  /* 0x0000000426007844 */ /* 0x000fe20000000200 */
[----:B------:R-:W-:Y:S01]  /*b0a0*/  ULDC.64 UR4, c[0x0][0x220] ;  /* 0x0000880000047ab9 */ /* 0x000fe20000000a00 */
[----:B------:R-:W-:Y:S02]  /*b0b0*/  BAR.SYNC.DEFER_BLOCKING 0x0 ;  /* 0x0000000000007b1d */ /* 0x000fe40000010000 */
[----:B------:R-:W-:-:S02]  /*b0c0*/  IADD3 R3, P1, R0, UR4, RZ ;  /* 0x0000000400037c10 */ /* 0x000fc4000ff3e0ff */
[----:B------:R-:W-:Y:S02]  /*b0d0*/  ISETP.LT.AND P3, PT, R2, UR7, !P0 ;  /* 0x0000000702007c0c */ /* 0x000fe4000c761270 */
[----:B------:R-:W-:Y:S01]  /*b0e0*/  LEA.HI.X.SX32 R0, R0, UR5, 0x1, P1 ;  /* 0x0000000500007c11 */ /* 0x000fe200088f0eff */
[----:B------:R-:W-:Y:S01]  /*b0f0*/  ULDC UR4, c[0x0][0x248] ;  /* 0x0000920000047ab9 */ /* 0x000fe20000000800 */
[----:B------:R-:W-:Y:S01]  /*b100*/  ULDC UR5, c[0x0][0x22c] ;  /* 0x00008b0000057ab9 */ /* 0x000fe20000000800 */
[----:B------:R-:W-:Y:S01]  /*b110*/  IMAD R21, R2, UR4, RZ ;  /* 0x0000000402157c24 */ /* 0x000fe2000f8e02ff */
[----:B------:R-:W-:-:S03]  /*b120*/  ULDC UR7, c[0x0][0x22c] ;  /* 0x00008b0000077ab9 */ /* 0x000fc60000000800 */
[C---:B------:R-:W-:Y:S01]  /*b130*/  VIADD R37, R21.reuse, UR4 ;  /* 0x0000000415257c36 */ /* 0x040fe20008000000 */
[----:B------:R-:W-:-:S03]  /*b140*/  IADD3 R22, P1, R21, R3, RZ ;  /* 0x0000000315167210 */ /* 0x000fc60007f3e0ff */
[----:B------:R-:W-:Y:S01]  /*b150*/  VIADD R39, R37, UR4 ;  /* 0x0000000425277c36 */ /* 0x000fe20008000000 */
[----:B------:R-:W-:Y:S01]  /*b160*/  LEA.HI.X.SX32 R23, R21, R0, 0x1, P1 ;  /* 0x0000000015177211 */ /* 0x000fe200008f0eff */
[----:B------:R-:W-:Y:S01]  /*b170*/  VIADD R21, R2, 0x5 ;  /* 0x0000000502157836 */ /* 0x000fe20000000000 */
[----:B------:R-:W-:Y:S01]  /*b180*/  IADD3 R36, P1, R37, R3, RZ ;  /* 0x0000000325247210 */ /* 0x000fe20007f3e0ff */
[----:B------:R-:W-:-:S03]  /*b190*/  VIADD R40, R39, UR4 ;  /* 0x0000000427287c36 */ /* 0x000fc60008000000 */
[----:B------:R-:W-:Y:S01]  /*b1a0*/  LEA.HI.X.SX32 R37, R37, R0, 0x1, P1 ;  /* 0x0000000025257211 */ /* 0x000fe200008f0eff */
[----:B------:R-:W0:Y:S01]  /*b1b0*/  LDS.128 R32, [R20] ;  /* 0x0000000014207984 */ /* 0x000e220000000c00 */
[----:B------:R-:W-:Y:S06]  /*b1c0*/  BAR.SYNC.DEFER_BLOCKING 0x0 ;  /* 0x0000000000007b1d */ /* 0x000fec0000010000 */
[----:B------:R-:W-:Y:S02]  /*b1d0*/  STSM.16.M88.4 [R38], R96 ;  /* 0x0000006026007844 */ /* 0x000fe40000000200 */
[----:B------:R-:W-:Y:S01]  /*b1e0*/  BAR.SYNC.DEFER_BLOCKING 0x0 ;  /* 0x0000000000007b1d */ /* 0x000fe20000010000 */
[----:B0-----:R-:W-:-:S02]  /*b1f0*/  PRMT R41, R32, 0x7770, RZ ;  /* 0x0000777020297816 */ /* 0x001fc400000000ff */
[----:B------:R-:W-:Y:S02]  /*b200*/  PRMT R43, R32, 0x7771, RZ ;  /* 0x00007771202b7816 */ /* 0x000fe400000000ff */
[----:B------:R-:W-:Y:S01]  /*b210*/  PRMT R45, R33, 0x7770, RZ ;  /* 0x00007770212d7816 */ /* 0x000fe200000000ff */
[----:B------:R-:W0:Y:S02]  /*b220*/  LDS.128 R28, [R20] ;  /* 0x00000000141c7984 */ /* 0x000e240000000c00 */
[----:B------:R-:W-:Y:S06]  /*b230*/  BAR.SYNC.DEFER_BLOCKING 0x0 ;  /* 0x0000000000007b1d */ /* 0x000fec0000010000 */
[----:B------:R-:W-:Y:S02]  /*b240*/  STSM.16.M88.4 [R38], R104 ;  /* 0x0000006826007844 */ /* 0x000fe40000000200 */
[----:B------:R-:W-:Y:S06]  /*b250*/  BAR.SYNC.DEFER_BLOCKING 0x0 ;  /* 0x0000000000007b1d */ /* 0x000fec0000010000 */
[----:B------:R-:W1:Y:S02]  /*b260*/  LDS.128 R24, [R20] ;  /* 0x0000000014187984 */ /* 0x000e640000000c00 */
[----:B------:R-:W-:Y:S06]  /*b270*/  BAR.SYNC.DEFER_BLOCKING 0x0 ;  /* 0x0000000000007b1d */ /* 0x000fec0000010000 */
[----:B------:R-:W-:Y:S02]  /*b280*/  STSM.16.M88.4 [R38], R112 ;  /* 0x0000007026007844 */ /* 0x000fe40000000200 */
[----:B------:R-:W-:Y:S06]  /*b290*/  BAR.SYNC.DEFER_BLOCKING 0x0 ;  /* 0x0000000000007b1d */ /* 0x000fec0000010000 */
[----:B------:R-:W2:Y:S02]  /*b2a0*/  LDS.128 R12, [R20] ;  /* 0x00000000140c7984 */ /* 0x000ea40000000c00 */
[----:B------:R-:W-:Y:S06]  /*b2b0*/  BAR.SYNC.DEFER_BLOCKING 0x0 ;  /* 0x0000000000007b1d */ /* 0x000fec0000010000 */
[----:B------:R-:W-:Y:S02]  /*b2c0*/  STSM.16.M88.4 [R38], R120 ;  /* 0x0000007826007844 */ /* 0x000fe40000000200 */
[----:B------:R-:W-:Y:S06]  /*b2d0*/  BAR.SYNC.DEFER_BLOCKING 0x0 ;  /* 0x0000000000007b1d */ /* 0x000fec0000010000 */
[----:B------:R-:W3:Y:S02]  /*b2e0*/  LDS.128 R8, [R20] ;  /* 0x0000000014087984 */ /* 0x000ee40000000c00 */
[----:B------:R-:W-:Y:S06]  /*b2f0*/  BAR.SYNC.DEFER_BLOCKING 0x0 ;  /* 0x0000000000007b1d */ /* 0x000fec0000010000 */
[----:B------:R-:W-:Y:S02]  /*b300*/  STSM.16.M88.4 [R38], R128 ;  /* 0x0000008026007844 */ /* 0x000fe40000000200 */
[----:B------:R-:W-:Y:S06]  /*b310*/  BAR.SYNC.DEFER_BLOCKING 0x0 ;  /* 0x0000000000007b1d */ /* 0x000fec0000010000 */
[----:B------:R-:W4:Y:S02]  /*b320*/  LDS.128 R16, [R20] ;  /* 0x0000000014107984 */ /* 0x000f240000000c00 */
[----:B------:R-:W-:Y:S06]  /*b330*/  BAR.SYNC.DEFER_BLOCKING 0x0 ;  /* 0x0000000000007b1d */ /* 0x000fec0000010000 */
[----:B------:R-:W-:Y:S02]  /*b340*/  STSM.16.M88.4 [R38], R136 ;  /* 0x0000008826007844 */ /* 0x000fe40000000200 */
[----:B------:R-:W-:Y:S06]  /*b350*/  BAR.SYNC.DEFER_BLOCKING 0x0 ;  /* 0x0000000000007b1d */ /* 0x000fec0000010000 */
[----:B------:R-:W4:Y:S02]  /*b360*/  LDS.128 R4, [R20] ;  /* 0x0000000014047984 */ /* 0x000f240000000c00 */
[----:B------:R-:W-:Y:S06]  /*b370*/  BAR.SYNC.DEFER_BLOCKING 0x0 ;  /* 0x0000000000007b1d */ /* 0x000fec0000010000 */
[----:B------:R0:W-:Y:S02]  /*b380*/  STSM.16.M88.4 [R38], R144 ;  /* 0x0000009026007844 */ /* 0x0001e40000000200 */
[----:B------:R-:W-:Y:S01]  /*b390*/  BAR.SYNC.DEFER_BLOCKING 0x0 ;  /* 0x0000000000007b1d */ /* 0x000fe20000010000 */
[----:B0-----:R-:W-:-:S04]  /*b3a0*/  IADD3 R38, P1, R39, R3, RZ ;  /* 0x0000000327267210 */ /* 0x001fc80007f3e0ff */
[-C--:B------:R-:W-:Y:S01]  /*b3b0*/  LEA.HI.X.SX32 R39, R39, R0.reuse, 0x1, P1 ;  /* 0x0000000027277211 */ /* 0x080fe200008f0eff */
[----:B------:R0:W-:Y:S01]  /*b3c0*/  @P3 STG.E.U8 desc[UR14][R22.64], R41 ;  /* 0x0000002916003986 */ /* 0x0001e2000c10110e */
[----:B------:R-:W-:Y:S01]  /*b3d0*/  ISETP.LT.AND P3, PT, R21, UR5, !P0 ;  /* 0x0000000515007c0c */ /* 0x000fe2000c761270 */
[C---:B------:R-:W-:Y:S01]  /*b3e0*/  VIADD R21, R2.reuse, 0x6 ;  /* 0x0000000602157836 */ /* 0x040fe20000000000 */
[----:B------:R-:W-:Y:S01]  /*b3f0*/  ULDC UR5, c[0x0][0x22c] ;  /* 0x00008b0000057ab9 */ /* 0x000fe20000000800 */
[----:B------:R1:W-:Y:S03]  /*b400*/  @P2 STG.E.U8 desc[UR14][R36.64], R43 ;  /* 0x0000002b24002986 */ /* 0x0003e6000c10110e */
[----:B------:R-:W-:Y:S01]  /*b410*/  ISETP.LT.AND P2, PT, R21, UR5, !P0 ;  /* 0x0000000515007c0c */ /* 0x000fe2000c741270 */
[----:B------:R-:W-:Y:S01]  /*b420*/  VIADD R21, R2, 0x7 ;  /* 0x0000000702157836 */ /* 0x000fe20000000000 */
[----:B------:R-:W-:Y:S01]  /*b430*/  ULDC UR5, c[0x0][0x22c] ;  /* 0x00008b0000057ab9 */ /* 0x000fe20000000800 */
[----:B------:R2:W-:Y:S01]  /*b440*/  @P4 STG.E.U8 desc[UR14][R38.64], R45 ;  /* 0x0000002d26004986 */ /* 0x0005e2000c10110e */
[CC--:B0-----:R-:W-:Y:S01]  /*b450*/  IADD3 R22, P1, R40.reuse, R3.reuse, RZ ;  /* 0x0000000328167210 */ /* 0x0c1fe20007f3e0ff */
[----:B------:R-:W-:Y:S01]  /*b460*/  VIADD R41, R40, UR4 ;  /* 0x0000000428297c36 */ /* 0x000fe20008000000 */
[----:B------:R-:W-:Y:S01]  /*b470*/  ISETP.LT.AND P4, PT, R21, UR5, !P0 ;  /* 0x0000000515007c0c */ /* 0x000fe2000c781270 */
[----:B------:R-:W-:Y:S01]  /*b480*/  VIADD R21, R2, 0x8 ;  /* 0x0000000802157836 */ /* 0x000fe20000000000 */
[----:B------:R-:W-:Y:S01]  /*b490*/  LEA.HI.X.SX32 R23, R40, R0, 0x1, P1 ;  /* 0x0000000028177211 */ /* 0x000fe200008f0eff */
[----:B------:R-:W-:Y:S01]  /*b4a0*/  VIADD R40, R41, UR4 ;  /* 0x0000000429287c36 */ /* 0x000fe20008000000 */
[----:B-1----:R-:W-:Y:S01]  /*b4b0*/  PRMT R43, R33, 0x7771, RZ ;  /* 0x00007771212b7816 */ /* 0x002fe200000000ff */
[----:B------:R-:W-:Y:S01]  /*b4c0*/  ULDC UR5, c[0x0][0x22c] ;  /* 0x00008b0000057ab9 */ /* 0x000fe20000000800 */
[----:B------:R-:W-:-:S02]  /*b4d0*/  IADD3 R36, P1, R41, R3, RZ ;  /* 0x0000000329247210 */ /* 0x000fc40007f3e0ff */
[----:B--2---:R-:W-:Y:S01]  /*b4e0*/  PRMT R45, R34, 0x7770, RZ ;  /* 0x00007770222d7816 */ /* 0x004fe200000000ff */
[----:B------:R0:W-:Y:S01]  /*b4f0*/  @P6 STG.E.U8 desc[UR14][R22.64], R43 ;  /* 0x0000002b16006986 */ /* 0x0001e2000c10110e */
[----:B------:R-:W-:Y:S01]  /*b500*/  ISETP.LT.AND P6, PT, R21, UR5, !P0 ;  /* 0x0000000515007c0c */ /* 0x000fe2000c7c1270 */
[----:B------:R-:W-:Y:S01]  /*b510*/  VIADD R21, R2, 0x9 ;  /* 0x0000000902157836 */ /* 0x000fe20000000000 */
[-C--:B------:R-:W-:Y:S01]  /*b520*/  LEA.HI.X.SX32 R37, R41, R0.reuse, 0x1, P1 ;  /* 0x0000000029257211 */ /* 0x080fe200008f0eff */
[C---:B------:R-:W-:Y:S01]  /*b530*/  VIADD R41, R40.reuse, UR4 ;  /* 0x0000000428297c36 */ /* 0x040fe20008000000 */
[-C--:B------:R-:W-:Y:S01]  /*b540*/  IADD3 R38, P1, R40, R3.reuse, RZ ;  /* 0x0000000328267210 */ /* 0x080fe20007f3e0ff */
[----:B------:R-:W-:Y:S02]  /*b550*/  ULDC UR5, c[0x0][0x22c] ;  /* 0x00008b0000057ab9 */ /* 0x000fe40000000800 */
[----:B------:R1:W-:Y:S01]  /*b560*/  @P5 STG.E.U8 desc[UR14][R36.64], R45 ;  /* 0x0000002d24005986 */ /* 0x0003e2000c10110e */
[----:B------:R-:W-:Y:S01]  /*b570*/  ISETP.LT.AND P5, PT, R21, UR5, !P0 ;  /* 0x0000000515007c0c */ /* 0x000fe2000c7a1270 */
[----:B------:R-:W-:Y:S01]  /*b580*/  VIADD R21, R2, 0xa ;  /* 0x0000000a02157836 */ /* 0x000fe20000000000 */
[----:B------:R-:W-:Y:S01]  /*b590*/  LEA.HI.X.SX32 R39, R40, R0, 0x1, P1 ;  /* 0x0000000028277211 */ /* 0x000fe200008f0eff */
[C---:B------:R-:W-:Y:S01]  /*b5a0*/  VIADD R40, R41.reuse, UR4 ;  /* 0x0000000429287c36 */ /* 0x040fe20008000000 */
[----:B0-----:R-:W-:Y:S01]  /*b5b0*/  PRMT R43, R34, 0x7771, RZ ;  /* 0x00007771222b7816 */ /* 0x001fe200000000ff */
[----:B------:R-:W-:Y:S01]  /*b5c0*/  ULDC UR5, c[0x0][0x22c] ;  /* 0x00008b0000057ab9 */ /* 0x000fe20000000800 */
[----:B------:R-:W-:-:S03]  /*b5d0*/  IADD3 R22, P1, R41, R3, RZ ;  /* 0x0000000329167210 */ /* 0x000fc60007f3e0ff */
[----:B------:R0:W-:Y:S01]  /*b5e0*/  @P3 STG.E.U8 desc[UR14][R38.64], R43 ;  /* 0x0000002b26003986 */ /* 0x0001e2000c10110e */
[----:B------:R-:W-:Y:S01]  /*b5f0*/  ISETP.LT.AND P3, PT, R21, UR5, !P0 ;  /* 0x0000000515007c0c */ /* 0x000fe2000c761270 */
[----:B------:R-:W-:Y:S01]  /*b600*/  VIADD R21, R2, 0xb ;  /* 0x0000000b02157836 */ /* 0x000fe20000000000 */
[----:B------:R-:W-:Y:S01]  /*b610*/  LEA.HI.X.SX32 R23, R41, R0, 0x1, P1 ;  /* 0x0000000029177211 */ /* 0x000fe200008f0eff */
[C---:B------:R-:W-:Y:S01]  /*b620*/  VIADD R41, R40.reuse, UR4 ;  /* 0x0000000428297c36 */ /* 0x040fe20008000000 */
[----:B-1----:R-:W-:Y:S01]  /*b630*/  PRMT R45, R35, 0x7770, RZ ;  /* 0x00007770232d7816 */ /* 0x002fe200000000ff */
[----:B------:R-:W-:Y:S01]  /*b640*/  ULDC UR5, c[0x0][0x22c] ;  /* 0x00008b0000057ab9 */ /* 0x000fe20000000800 */
[----:B------:R-:W-:-:S03]  /*b650*/  IADD3 R36, P1, R40, R3, RZ ;  /* 0x0000000328247210 */ /* 0x000fc60007f3e0ff */
[----:B------:R1:W-:Y:S01]  /*b660*/  @P2 STG.E.U8 desc[UR14][R22.64], R45 ;  /* 0x0000002d16002986 */ /* 0x0003e2000c10110e */
[----:B------:R-:W-:Y:S01]  /*b670*/  ISETP.LT.AND P2, PT, R21, UR5, !P0 ;  /* 0x0000000515007c0c */ /* 0x000fe2000c741270 */
[----:B------:R-:W-:Y:S01]  /*b680*/  VIADD R21, R2, 0xc ;  /* 0x0000000c02157836 */ /* 0x000fe20000000000 */
[----:B------:R-:W-:Y:S01]  /*b690*/  LEA.HI.X.SX32 R37, R40, R0, 0x1, P1 ;  /* 0x0000000028257211 */ /* 0x000fe200008f0eff */
[----:B------:R-:W-:Y:S01]  /*b6a0*/  VIADD R40, R41, UR4 ;  /* 0x0000000429287c36 */ /* 0x000fe20008000000 */
[----:B0-----:R-:W-:Y:S01]  /*b6b0*/  PRMT R43, R35, 0x7771, RZ ;  /* 0x00007771232b7816 */ /* 0x001fe200000000ff */
[----:B------:R-:W-:Y:S01]  /*b6c0*/  ULDC UR5, c[0x0][0x22c] ;  /* 0x00008b0000057ab9 */ /* 0x000fe20000000800 */
[----:B------:R-:W-:-:S03]  /*b6d0*/  IADD3 R38, P1, R41, R3, RZ ;  /* 0x0000000329267210 */ /* 0x000fc60007f3e0ff */
[----:B------:R0:W-:Y:S01]  /*b6e0*/  @P4 STG.E.U8 desc[UR14][R36.64], R43 ;  /* 0x0000002b24004986 */ /* 0x0001e2000c10110e */
[----:B------:R-:W-:Y:S01]  /*b6f0*/  ISETP.LT.AND P4, PT, R21, UR5, !P0 ;  /* 0x0000000515007c0c */ /* 0x000fe2000c781270 */
[----:B------:R-:W-:Y:S01]  /*b700*/  VIADD R21, R2, 0xd ;  /* 0x0000000d02157836 */ /* 0x000fe20000000000 */
[----:B------:R-:W-:Y:S01]  /*b710*/  LEA.HI.X.SX32 R39, R41, R0, 0x1, P1 ;  /* 0x0000000029277211 */ /* 0x000fe200008f0eff */
[----:B------:R-:W-:Y:S01]  /*b720*/  VIADD R41, R40, UR4 ;  /* 0x0000000428297c36 */ /* 0x000fe20008000000 */
[----:B-1----:R-:W-:Y:S01]  /*b730*/  PRMT R45, R32, 0x7772, RZ ;  /* 0x00007772202d7816 */ /* 0x002fe200000000ff */
[----:B------:R-:W-:Y:S01]  /*b740*/  ULDC UR5, c[0x0][0x22c] ;  /* 0x00008b0000057ab9 */ /* 0x000fe20000000800 */
[----:B------:R-:W-:-:S03]  /*b750*/  IADD3 R22, P1, R40, R3, RZ ;  /* 0x0000000328167210 */ /* 0x000fc60007f3e0ff */
[----:B------:R1:W-:Y:S01]  /*b760*/  @P6 STG.E.U8 desc[UR14][R38.64], R45 ;  /* 0x0000002d26006986 */ /* 0x0003e2000c10110e */
[----:B------:R-:W-:Y:S01]  /*b770*/  ISETP.LT.AND P6, PT, R21, UR5, !P0 ;  /* 0x0000000515007c0c */ /* 0x000fe2000c7c1270 */
[----:B------:R-:W-:Y:S01]  /*b780*/  VIADD R21, R2, 0xe ;  /* 0x0000000e02157836 */ /* 0x000fe20000000000 */
[----:B------:R-:W-:Y:S01]  /*b790*/  LEA.HI.X.SX32 R23, R40, R0, 0x1, P1 ;  /* 0x0000000028177211 */ /* 0x000fe200008f0eff */
[----:B------:R-:W-:Y:S01]  /*b7a0*/  ULDC UR5, c[0x0][0x22c] ;  /* 0x00008b0000057ab9 */ /* 0x000fe20000000800 */
[----:B0-----:R-:W-:Y:S01]  /*b7b0*/  PRMT R43, R32, 0x7773, RZ ;  /* 0x00007773202b7816 */ /* 0x001fe200000000ff */
[C---:B------:R-:W-:Y:S01]  /*b7c0*/  VIADD R32, R41.reuse, UR4 ;  /* 0x0000000429207c36 */ /* 0x040fe20008000000 */
[----:B------:R-:W-:-:S03]  /*b7d0*/  IADD3 R36, P1, R41, R3, RZ ;  /* 0x0000000329247210 */ /* 0x000fc60007f3e0ff */
[----:B------:R0:W-:Y:S01]  /*b7e0*/  @P5 STG.E.U8 desc[UR14][R22.64], R43 ;  /* 0x0000002b16005986 */ /* 0x0001e2000c10110e */
[----:B------:R-:W-:Y:S01]  /*b7f0*/  LEA.HI.X.SX32 R37, R41, R0, 0x1, P1 ;  /* 0x0000000029257211 */ /* 0x000fe200008f0eff */
[----:B------:R-:W-:Y:S01]  /*b800*/  VIADD R40, R32, UR4 ;  /* 0x0000000420287c36 */ /* 0x000fe20008000000 */
[----:B------:R-:W-:Y:S01]  /*b810*/  ISETP.LT.AND P5, PT, R21, UR5, !P0 ;  /* 0x0000000515007c0c */ /* 0x000fe2000c7a1270 */
[----:B------:R-:W-:Y:S01]  /*b820*/  VIADD R21, R2, 0xf ;  /* 0x0000000f02157836 */ /* 0x000fe20000000000 */
[----:B------:R-:W-:Y:S01]  /*b830*/  PRMT R41, R33, 0x7772, RZ ;  /* 0x0000777221297816 */ /* 0x000fe200000000ff */
[----:B------:R-:W-:Y:S01]  /*b840*/  ULDC UR5, c[0x0][0x22c] ;  /* 0x00008b0000057ab9 */ /* 0x000fe20000000800 */
[----:B-1----:R-:W-:-:S03]  /*b850*/  IADD3 R38, P1, R32, R3, RZ ;  /* 0x0000000320267210 */ /* 0x002fc60007f3e0ff */
        /* <DEDUP_REMOVED lines=9> */
[----:B------:R-:W-:Y:S01]  /*b8f0*/  ISETP.LT.AND P2, PT, R21, UR5, !P0 ;  /* 0x0000000515007c0c */ /* 0x000fe2000c741270 */
[----:B------:R-:W-:Y:S01]  /*b900*/  VIADD R21, R2, 0x11 ;  /* 0x0000001102157836 */ /* 0x000fe20000000000 */
[----:B------:R-:W-:Y:S01]  /*b910*/  LEA.HI.X.SX32 R23, R40, R0, 0x1, P1 ;  /* 0x0000000028177211 */ /* 0x000fe200008f0eff */
[C---:B-1----:R-:W-:Y:S01]  /*b920*/  VIADD R37, R33.reuse, UR4 ;  /* 0x0000000421257c36 */ /* 0x042fe20008000000 */
[----:B------:R-:W-:Y:S01]  /*b930*/  PRMT R41, R34, 0x7772, RZ ;  /* 0x0000777222297816 */ /* 0x000fe200000000ff */
        /* <DEDUP_REMOVED lines=29> */
[-C--:B------:R-:W-:Y:S01]  /*bb10*/  LEA.HI.X.SX32 R33, R38, R0.reuse, 0x1, P1 ;  /* 0x0000000026217211 */ /* 0x080fe200008f0eff */
[C---:B-1----:R-:W-:Y:S01]  /*bb20*/  VIADD R36, R35.reuse, UR4 ;  /* 0x0000000423247c36 */ /* 0x042fe20008000000 */
[----:B------:R-:W-:Y:S01]  /*bb30*/  PRMT R41, R28, 0x7770, RZ ;  /* 0x000077701c297816 */ /* 0x000fe200000000ff */
[----:B------:R-:W-:Y:S01]  /*bb40*/  ULDC UR5, c[0x0][0x22c] ;  /* 0x00008b0000057ab9 */ /* 0x000fe20000000800 */
[----:B------:R-:W-:Y:S01]  /*bb50*/  IADD3 R34, P1, R35, R3, RZ ;  /* 0x0000000323227210 */ /* 0x000fe20007f3e0ff */
[----:B------:R-:W-:Y:S02]  /*bb60*/  VIADD R37, R36, UR4 ;  /* 0x0000000424257c36 */ /* 0x000fe40008000000 */
[----:B------:R1:W-:Y:S01]  /*bb70*/  @P2 STG.E.U8 desc[UR14][R32.64], R41 ;  /* 0x0000002920002986 */ /* 0x0003e2000c10110e */
[----:B------:R-:W-:Y:S01]  /*bb80*/  ISETP.LT.AND P2, PT, R21, UR5, !P0 ;  /* 0x0000000515007c0c */ /* 0x000fe2000c741270 */
[----:B------:R-:W-:Y:S01]  /*bb90*/  VIADD R21, R2, 0x16 ;  /* 0x0000001602157836 */ /* 0x000fe20000000000 */
[----:B------:R-:W-:Y:S01]  /*bba0*/  LEA.HI.X.SX32 R35, R35, R0, 0x1, P1 ;  /* 0x0000000023237211 */ /* 0x000fe200008f0eff */
[----:B------:R-:W-:Y:S01]  /*bbb0*/  ULDC UR5, c[0x0][0x22c] ;  /* 0x00008b0000057ab9 */ /* 0x000fe20000000800 */
[----:B0-----:R-:W-:-:S02]  /*bbc0*/  PRMT R39, R28, 0x7771, RZ ;  /* 0x000077711c277816 */ /* 0x001fc400000000ff */
        /* <DEDUP_REMOVED lines=60> */
[-C--:B------:R-:W-:Y:S01]  /*bf90*/  LEA.HI.X.SX32 R33, R37, R0.reuse, 0x1, P1 ;  /* 0x0000000025217211 */ /* 0x080fe200008f0eff */
[----:B------:R-:W-:Y:S01]  /*bfa0*/  ULDC UR5, c[0x0][0x22c] ;  /* 0x00008b0000057ab9 */ /* 0x000fe20000000800 */
[----:B0-----:R-:W-:Y:S01]  /*bfb0*/  PRMT R39, R28, 0x7773, RZ ;  /* 0x000077731c277816 */ /* 0x001fe200000000ff */
[C---:B------:R-:W-:Y:S01]  /*bfc0*/  VIADD R28, R36.reuse, UR4 ;  /* 0x00000004241c7c36 */ /* 0x040fe20008000000 */
[-C--:B------:R-:W-:Y:S02]  /*bfd0*/  IADD3 R34, P1, R36, R3.reuse, RZ ;  /* 0x0000000324227210 */ /* 0x080fe40007f3e0ff */
[----:B------:R-:W-:Y:S01]  /*bfe0*/  PRMT R37, R29, 0x7772, RZ ;  /* 0x000077721d257816 */ /* 0x000fe200000000ff */
[----:B------:R0:W-:Y:S01]  /*bff0*/  @P3 STG.E.U8 desc[UR14][R32.64], R39 ;  /* 0x0000002720003986 */ /* 0x0001e2000c10110e */
[----:B------:R-:W-:Y:S01]  /*c000*/  ISETP.LT.AND P3, PT, R21, UR5, !P0 ;  /* 0x0000000515007c0c */ /* 0x000fe2000c761270 */
[----:B------:R-:W-:Y:S01]  /*c010*/  VIADD R21, R2, 0x1f ;  /* 0x0000001f02157836 */ /* 0x000fe20000000000 */
[----:B------:R-:W-:Y:S01]  /*c020*/  LEA.HI.X.SX32 R35, R36, R0, 0x1, P1 ;  /* 0x0000000024237211 */ /* 0x000fe200008f0eff */
[C---:B------:R-:W-:Y:S01]  /*c030*/  VIADD R36, R28.reuse, UR4 ;  /* 0x000000041c247c36 */ /* 0x040fe20008000000 */
[----:B-1----:R-:W-:Y:S01]  /*c040*/  IADD3 R22, P1, R28, R3, RZ ;  /* 0x000000031c167210 */ /* 0x002fe20007f3e0ff */
[----:B------:R-:W-:-:S02]  /*c050*/  ULDC UR5, c[0x0][0x22c] ;  /* 0x00008b0000057ab9 */ /* 0x000fc40000000800 */
[----:B------:R1:W-:Y:S01]  /*c060*/  @P2 STG.E.U8 desc[UR14][R34.64], R37 ;  /* 0x0000002522002986 */ /* 0x0003e2000c10110e */
[----:B------:R-:W-:Y:S01]  /*c070*/  ISETP.LT.AND P2, PT, R21, UR5, !P0 ;  /* 0x0000000515007c0c */ /* 0x000fe2000c741270 */
[----:B------:R-:W-:Y:S01]  /*c080*/  VIADD R21, R2, 0x20 ;  /* 0x0000002002157836 */ /* 0x000fe20000000000 */
[----:B------:R-:W-:Y:S01]  /*c090*/  LEA.HI.X.SX32 R23, R28, R0, 0x1, P1 ;  /* 0x000000001c177211 */ /* 0x000fe200008f0eff */
[C---:B0-----:R-:W-:Y:S01]  /*c0a0*/  VIADD R33, R36.reuse, UR4 ;  /* 0x0000000424217c36 */ /* 0x041fe20008000000 */
[----:B------:R-:W-:Y:S01]  /*c0b0*/  PRMT R39, R29, 0x7773, RZ ;  /* 0x000077731d277816 */ /* 0x000fe200000000ff */
[----:B------:R-:W-:Y:S01]  /*c0c0*/  ULDC UR5, c[0x0][0x22c] ;  /* 0x00008b0000057ab9 */ /* 0x000fe20000000800 */
[----:B------:R-:W-:-:S03]  /*c0d0*/  IADD3 R28, P1, R36, R3, RZ ;  /* 0x00000003241c7210 */ /* 0x000fc60007f3e0ff */
[----:B------:R0:W-:Y:S01]  /*c0e0*/  @P4 STG.E.U8 desc[UR14][R22.64], R39 ;  /* 0x0000002716004986 */ /* 0x0001e2000c10110e */
[----:B------:R-:W-:Y:S01]  /*c0f0*/  ISETP.LT.AND P4, PT, R21, UR5, !P0 ;  /* 0x0000000515007c0c */ /* 0x000fe2000c781270 */
[----:B------:R-:W-:Y:S01]  /*c100*/  VIADD R21, R2, 0x21 ;  /* 0x0000002102157836 */ /* 0x000fe20000000000 */
[-C--:B------:R-:W-:Y:S01]  /*c110*/  LEA.HI.X.SX32 R29, R36, R0.reuse, 0x1, P1 ;  /* 0x00000000241d7211 */ /* 0x080fe200008f0eff */
[C---:B-1----:R-:W-:Y:S01]  /*c120*/  VIADD R34, R33.reuse, UR4 ;  /* 0x0000000421227c36 */ /* 0x042fe20008000000 */
[C---:B------:R-:W-:Y:S01]  /*c130*/  PRMT R37, R30.reuse, 0x7772, RZ ;  /* 0x000077721e257816 */ /* 0x040fe200000000ff */
[----:B------:R-:W-:Y:S01]  /*c140*/  ULDC UR5, c[0x0][0x22c] ;  /* 0x00008b0000057ab9 */ /* 0x000fe20000000800 */
[-C--:B------:R-:W-:Y:S02]  /*c150*/  IADD3 R32, P1, R33, R3.reuse, RZ ;  /* 0x0000000321207210 */ /* 0x080fe40007f3e0ff */
[----:B------:R-:W-:Y:S01]  /*c160*/  PRMT R35, R30, 0x7773, RZ ;  /* 0x000077731e237816 */ /* 0x000fe200000000ff */
[----:B------:R1:W-:Y:S01]  /*c170*/  @P6 STG.E.U8 desc[UR14][R28.64], R37 ;  /* 0x000000251c006986 */ /* 0x0003e2000c10110e */
[----:B------:R-:W-:Y:S01]  /*c180*/  ISETP.LT.AND P6, PT, R21, UR5, !P0 ;  /* 0x0000000515007c0c */ /* 0x000fe2000c7c1270 */
[----:B------:R-:W-:Y:S01]  /*c190*/  VIADD R21, R2, 0x22 ;  /* 0x0000002202157836 */ /* 0x000fe20000000000 */
[----:B------:R-:W-:Y:S01]  /*c1a0*/  LEA.HI.X.SX32 R33, R33, R0, 0x1, P1 ;  /* 0x0000000021217211 */ /* 0x000fe200008f0eff */
[C---:B------:R-:W-:Y:S01]  /*c1b0*/  VIADD R30, R34.reuse, UR4 ;  /* 0x00000004221e7c36 */ /* 0x040fe20008000000 */
[----:B0-----:R-:W-:Y:S01]  /*c1c0*/  IADD3 R22, P1, R34, R3, RZ ;  /* 0x0000000322167210 */ /* 0x001fe20007f3e0ff */
[----:B------:R-:W-:-:S02]  /*c1d0*/  ULDC UR5, c[0x0][0x22c] ;  /* 0x00008b0000057ab9 */ /* 0x000fc40000000800 */
        /* <DEDUP_REMOVED lines=12> */
[C---:B0-----:R-:W-:Y:S01]  /*c2a0*/  VIADD R32, R34.reuse, UR4 ;  /* 0x0000000422207c36 */ /* 0x041fe20008000000 */
        /* <DEDUP_REMOVED lines=9> */
[----:B-1----:R-:W-:-:S02]  /*c340*/  PRMT R37, R24, 0x7770, RZ ;  /* 0x0000777018257816 */ /* 0x002fc400000000ff */
        /* <DEDUP_REMOVED lines=109> */
[C---:B------:R-:W-:Y:S01]  /*ca20*/  VIADD R30, R26.reuse, UR4 ;  /* 0x000000041a1e7c36 */ /* 0x040fe20008000000 */
[C---:B-1----:R-:W-:Y:S01]  /*ca30*/  PRMT R33, R27.reuse, 0x7772, RZ ;  /* 0x000077721b217816 */ /* 0x042fe200000000ff */
        /* <DEDUP_REMOVED lines=78> */
[----:B------:R-:W-:Y:S01]  /*cf20*/  ULDC UR5, c[0x0][0x22c] ;  /* 0x00008b0000057ab9 */ /* 0x000fe20000000800 */
[----:B-1----:R-:W-:Y:S02]  /*cf30*/  PRMT R33, R12, 0x7772, RZ ;  /* 0x000077720c217816 */ /* 0x002fe400000000ff */
[----:B------:R-:W-:-:S03]  /*cf40*/  IADD3 R22, P1, R29, R3, RZ ;  /* 0x000000031d167210 */ /* 0x000fc60007f3e0ff */
[----:B------:R1:W-:Y:S01]  /*cf50*/  @P2 STG.E.U8 desc[UR14][R24.64], R33 ;  /* 0x0000002118002986 */ /* 0x0003e2000c10110e */
[----:B------:R-:W-:Y:S01]  /*cf60*/  ISETP.LT.AND P2, PT, R21, UR5, !P0 ;  /* 0x0000000515007c0c */ /* 0x000fe2000c741270 */
[C---:B------:R-:W-:Y:S01]  /*cf70*/  VIADD R21, R29.reuse, UR4 ;  /* 0x000000041d157c36 */ /* 0x040fe20008000000 */
[-C--:B------:R-:W-:Y:S01]  /*cf80*/  LEA.HI.X.SX32 R23, R29, R0.reuse, 0x1, P1 ;  /* 0x000000001d177211 */ /* 0x080fe200008f0eff */
[----:B------:R-:W-:Y:S01]  /*cf90*/  ULDC UR5, c[0x0][0x22c] ;  /* 0x00008b0000057ab9 */ /* 0x000fe20000000800 */
[----:B0-----:R-:W-:Y:S01]  /*cfa0*/  PRMT R31, R12, 0x7773, RZ ;  /* 0x000077730c1f7816 */ /* 0x001fe200000000ff */
[----:B------:R-:W-:Y:S01]  /*cfb0*/  VIADD R12, R2, 0x3e ;  /* 0x0000003e020c7836 */ /* 0x000fe20000000000 */
[CC--:B------:R-:W-:Y:S01]  /*cfc0*/  IADD3 R26, P1, R21.reuse, R3.reuse, RZ ;  /* 0x00000003151a7210 */ /* 0x0c0fe20007f3e0ff */
[----:B------:R-:W-:Y:S01]  /*cfd0*/  VIADD R28, R21, UR4 ;  /* 0x00000004151c7c36 */ /* 0x000fe20008000000 */
[----:B------:R-:W-:Y:S01]  /*cfe0*/  PRMT R29, R13, 0x7772, RZ ;  /* 0x000077720d1d7816 */ /* 0x000fe200000000ff */
[----:B------:R0:W-:Y:S01]  /*cff0*/  @P4 STG.E.U8 desc[UR14][R22.64], R31 ;  /* 0x0000001f16004986 */ /* 0x0001e2000c10110e */
[-C--:B------:R-:W-:Y:S01]  /*d000*/  LEA.HI.X.SX32 R27, R21, R0.reuse, 0x1, P1 ;  /* 0x00000000151b7211 */ /* 0x080fe200008f0eff */
[----:B------:R-:W-:Y:S01]  /*d010*/  VIADD R21, R28, UR4 ;  /* 0x000000041c157c36 */ /* 0x000fe20008000000 */
[----:B------:R-:W-:Y:S01]  /*d020*/  ISETP.LT.AND P4, PT, R12, UR5, !P0 ;  /* 0x000000050c007c0c */ /* 0x000fe2000c781270 */
[----:B------:R-:W-:Y:S01]  /*d030*/  VIADD R12, R2, 0x3f ;  /* 0x0000003f020c7836 */ /* 0x000fe20000000000 */
[C---:B-1----:R-:W-:Y:S01]  /*d040*/  IADD3 R24, P1, R28.reuse, R3, RZ ;  /* 0x000000031c187210 */ /* 0x042fe20007f3e0ff */
[----:B------:R-:W-:Y:S01]  /*d050*/  ULDC UR5, c[0x0][0x22c] ;  /* 0x00008b0000057ab9 */ /* 0x000fe20000000800 */
[----:B------:R1:W-:Y:S02]  /*d060*/  @P6 STG.E.U8 desc[UR14][R26.64], R29 ;  /* 0x0000001d1a006986 */ /* 0x0003e4000c10110e */
[----:B------:R-:W-:-:S02]  /*d070*/  LEA.HI.X.SX32 R25, R28, R0, 0x1, P1 ;  /* 0x000000001c197211 */ /* 0x000fc400008f0eff */
[----:B------:R-:W-:Y:S01]  /*d080*/  ISETP.LT.AND P6, PT, R12, UR5, !P0 ;  /* 0x000000050c007c0c */ /* 0x000fe2000c7c1270 */
[----:B------:R-:W-:Y:S01]  /*d090*/  ULDC UR5, c[0x0][0x22c] ;  /* 0x00008b0000057ab9 */ /* 0x000fe20000000800 */
[----:B0-----:R-:W-:Y:S01]  /*d0a0*/  PRMT R31, R13, 0x7773, RZ ;  /* 0x000077730d1f7816 */ /* 0x001fe200000000ff */
[C---:B------:R-:W-:Y:S01]  /*d0b0*/  VIADD R13, R2.reuse, 0x40 ;  /* 0x00000040020d7836 */ /* 0x040fe20000000000 */
[C---:B------:R-:W-:Y:S01]  /*d0c0*/  IADD3 R12, P1, R21.reuse, R3, RZ ;  /* 0x00000003150c7210 */ /* 0x040fe20007f3e0ff */
[----:B------:R-:W-:Y:S02]  /*d0d0*/  VIADD R23, R21, UR4 ;  /* 0x0000000415177c36 */ /* 0x000fe40008000000 */
[----:B------:R0:W-:Y:S01]  /*d0e0*/  @P5 STG.E.U8 desc[UR14][R24.64], R31 ;  /* 0x0000001f18005986 */ /* 0x0001e2000c10110e */
[----:B------:R-:W-:Y:S01]  /*d0f0*/  ISETP.LT.AND P5, PT, R13, UR5, !P0 ;  /* 0x000000050d007c0c */ /* 0x000fe2000c7a1270 */
[----:B------:R-:W-:Y:S01]  /*d100*/  ULDC UR5, c[0x0][0x22c] ;  /* 0x00008b0000057ab9 */ /* 0x000fe20000000800 */
[----:B------:R-:W-:Y:S01]  /*d110*/  LEA.HI.X.SX32 R13, R21, R0, 0x1, P1 ;  /* 0x00000000150d7211 */ /* 0x000fe200008f0eff */
[----:B------:R-:W-:Y:S01]  /*d120*/  VIADD R21, R2, 0x41 ;  /* 0x0000004102157836 */ /* 0x000fe20000000000 */
[----:B-1----:R-:W-:-:S02]  /*d130*/  PRMT R29, R14, 0x7772, RZ ;  /* 0x000077720e1d7816 */ /* 0x002fc400000000ff */
[-C--:B------:R-:W-:Y:S02]  /*d140*/  IADD3 R22, P1, R23, R3.reuse, RZ ;  /* 0x0000000317167210 */ /* 0x080fe40007f3e0ff */
[----:B------:R-:W-:Y:S01]  /*d150*/  PRMT R27, R14, 0x7773, RZ ;  /* 0x000077730e1b7816 */ /* 0x000fe200000000ff */
[----:B------:R1:W-:Y:S01]  /*d160*/  @P3 STG.E.U8 desc[UR14][R12.64], R29 ;  /* 0x0000001d0c003986 */ /* 0x0003e2000c10110e */
[----:B------:R-:W-:Y:S01]  /*d170*/  ISETP.LT.AND P3, PT, R21, UR5, !P0 ;  /* 0x0000000515007c0c */ /* 0x000fe2000c761270 */
[C---:B------:R-:W-:Y:S01]  /*d180*/  VIADD R21, R23.reuse, UR4 ;  /* 0x0000000417157c36 */ /* 0x040fe20008000000 */
[-C--:B------:R-:W-:Y:S01]  /*d190*/  LEA.HI.X.SX32 R23, R23, R0.reuse, 0x1, P1 ;  /* 0x0000000017177211 */ /* 0x080fe200008f0eff */
[----:B------:R-:W-:Y:S01]  /*d1a0*/  VIADD R14, R2, 0x42 ;  /* 0x00000042020e7836 */ /* 0x000fe20000000000 */
[----:B------:R-:W-:Y:S02]  /*d1b0*/  ULDC UR5, c[0x0][0x22c] ;  /* 0x00008b0000057ab9 */ /* 0x000fe40000000800 */
[CC--:B0-----:R-:W-:Y:S01]  /*d1c0*/  IADD3 R24, P1, R21.reuse, R3.reuse, RZ ;  /* 0x0000000315187210 */ /* 0x0c1fe20007f3e0ff */
[----:B------:R0:W-:Y:S01]  /*d1d0*/  @P2 STG.E.U8 desc[UR14][R22.64], R27 ;  /* 0x0000001b16002986 */ /* 0x0001e2000c10110e */
[----:B------:R-:W-:Y:S01]  /*d1e0*/  ISETP.LT.AND P2, PT, R14, UR5, !P0 ;  /* 0x000000050e007c0c */ /* 0x000fe2000c741270 */
[C---:B------:R-:W-:Y:S01]  /*d1f0*/  VIADD R14, R21.reuse, UR4 ;  /* 0x00000004150e7c36 */ /* 0x040fe20008000000 */
[----:B------:R-:W-:Y:S01]  /*d200*/  LEA.HI.X.SX32 R25, R21, R0, 0x1, P1 ;  /* 0x0000000015197211 */ /* 0x000fe200008f0eff */
[----:B-1----:R-:W-:Y:S01]  /*d210*/  VIADD R13, R2, 0x43 ;  /* 0x00000043020d7836 */ /* 0x002fe20000000000 */
[----:B------:R-:W-:Y:S01]  /*d220*/  PRMT R29, R15, 0x7772, RZ ;  /* 0x000077720f1d7816 */ /* 0x000fe200000000ff */
[----:B------:R-:W-:Y:S01]  /*d230*/  ULDC UR5, c[0x0][0x22c] ;  /* 0x00008b0000057ab9 */ /* 0x000fe20000000800 */
[C---:B------:R-:W-:Y:S01]  /*d240*/  IADD3 R12, P1, R14.reuse, R3, RZ ;  /* 0x000000030e0c7210 */ /* 0x040fe20007f3e0ff */
[----:B------:R-:W-:-:S02]  /*d250*/  VIADD R21, R14, UR4 ;  /* 0x000000040e157c36 */ /* 0x000fc40008000000 */
[----:B------:R3:W-:Y:S01]  /*d260*/  @P4 STG.E.U8 desc[UR14][R24.64], R29 ;  /* 0x0000001d18004986 */ /* 0x0007e2000c10110e */
[----:B------:R-:W-:Y:S01]  /*d270*/  ISETP.LT.AND P4, PT, R13, UR5, !P0 ;  /* 0x000000050d007c0c */ /* 0x000fe2000c781270 */
[----:B------:R-:W-:Y:S01]  /*d280*/  ULDC UR5, c[0x0][0x22c] ;  /* 0x00008b0000057ab9 */ /* 0x000fe20000000800 */
[----:B------:R-:W-:Y:S01]  /*d290*/  LEA.HI.X.SX32 R13, R14, R0, 0x1, P1 ;  /* 0x000000000e0d7211 */ /* 0x000fe200008f0eff */
[----:B0-----:R-:W-:Y:S01]  /*d2a0*/  VIADD R23, R21, UR4 ;  /* 0x0000000415177c36 */ /* 0x001fe20008000000 */
[----:B------:R-:W-:Y:S01]  /*d2b0*/  PRMT R27, R15, 0x7773, RZ ;  /* 0x000077730f1b7816 */ /* 0x000fe200000000ff */
[----:B------:R-:W-:Y:S01]  /*d2c0*/  VIADD R15, R2, 0x44 ;  /* 0x00000044020f7836 */ /* 0x000fe20000000000 */
[----:B------:R-:W-:-:S03]  /*d2d0*/  IADD3 R14, P1, R21, R3, RZ ;  /* 0x00000003150e7210 */ /* 0x000fc60007f3e0ff */
[----:B------:R0:W-:Y:S01]  /*d2e0*/  @P6 STG.E.U8 desc[UR14][R12.64], R27 ;  /* 0x0000001b0c006986 */ /* 0x0001e2000c10110e */
[----:B------:R-:W-:Y:S01]  /*d2f0*/  ISETP.LT.AND P6, PT, R15, UR5, !P0 ;  /* 0x000000050f007c0c */ /* 0x000fe2000c7c1270 */
[----:B------:R-:W-:Y:S01]  /*d300*/  ULDC UR5, c[0x0][0x22c] ;  /* 0x00008b0000057ab9 */ /* 0x000fe20000000800 */
[-C--:B------:R-:W-:Y:S01]  /*d310*/  LEA.HI.X.SX32 R15, R21, R0.reuse, 0x1, P1 ;  /* 0x00000000150f7211 */ /* 0x080fe200008f0eff */
[----:B------:R-:W-:Y:S01]  /*d320*/  VIADD R21, R2, 0x45 ;  /* 0x0000004502157836 */ /* 0x000fe20000000000 */
[C---:B---3--:R-:W-:Y:S02]  /*d330*/  PRMT R25, R8.reuse, 0x7770, RZ ;  /* 0x0000777008197816 */ /* 0x048fe400000000ff */
[-C--:B------:R-:W-:Y:S02]  /*d340*/  IADD3 R22, P1, R23, R3.reuse, RZ ;  /* 0x0000000317167210 */ /* 0x080fe40007f3e0ff */
[----:B------:R-:W-:Y:S01]  /*d350*/  PRMT R29, R8, 0x7771, RZ ;  /* 0x00007771081d7816 */ /* 0x000fe200000000ff */
[----:B------:R1:W-:Y:S01]  /*d360*/  @P5 STG.E.U8 desc[UR14][R14.64], R25 ;  /* 0x000000190e005986 */ /* 0x0003e2000c10110e */
[----:B------:R-:W-:Y:S01]  /*d370*/  ISETP.LT.AND P5, PT, R21, UR5, !P0 ;  /* 0x0000000515007c0c */ /* 0x000fe2000c7a1270 */
[C---:B------:R-:W-:Y:S01]  /*d380*/  VIADD R21, R23.reuse, UR4 ;  /* 0x0000000417157c36 */ /* 0x040fe20008000000 */
[-C--:B------:R-:W-:Y:S01]  /*d390*/  LEA.HI.X.SX32 R23, R23, R0.reuse, 0x1, P1 ;  /* 0x0000000017177211 */ /* 0x080fe200008f0eff */
[C---:B0-----:R-:W-:Y:S01]  /*d3a0*/  VIADD R13, R2.reuse, 0x46 ;  /* 0x00000046020d7836 */ /* 0x041fe20000000000 */
[----:B------:R-:W-:Y:S01]  /*d3b0*/  ULDC UR5, c[0x0][0x22c] ;  /* 0x00008b0000057ab9 */ /* 0x000fe20000000800 */
[C---:B------:R-:W-:Y:S01]  /*d3c0*/  VIADD R24, R21.reuse, UR4 ;  /* 0x0000000415187c36 */ /* 0x040fe20008000000 */
[-C--:B------:R-:W-:Y:S01]  /*d3d0*/  IADD3 R12, P1, R21, R3.reuse, RZ ;  /* 0x00000003150c7210 */ /* 0x080fe20007f3e0ff */
[----:B------:R0:W-:Y:S01]  /*d3e0*/  @P3 STG.E.U8 desc[UR14][R22.64], R29 ;  /* 0x0000001d16003986 */ /* 0x0001e2000c10110e */
[----:B------:R-:W-:Y:S01]  /*d3f0*/  ISETP.LT.AND P3, PT, R13, UR5, !P0 ;  /* 0x000000050d007c0c */ /* 0x000fe2000c761270 */
[----:B------:R-:W-:Y:S01]  /*d400*/  ULDC UR5, c[0x0][0x22c] ;  /* 0x00008b0000057ab9 */ /* 0x000fe20000000800 */
[----:B------:R-:W-:Y:S01]  /*d410*/  LEA.HI.X.SX32 R13, R21, R0, 0x1, P1 ;  /* 0x00000000150d7211 */ /* 0x000fe200008f0eff */
[----:B-1----:R-:W-:Y:S01]  /*d420*/  VIADD R15, R2, 0x47 ;  /* 0x00000047020f7836 */ /* 0x002fe20000000000 */
[----:B------:R-:W-:Y:S01]  /*d430*/  PRMT R27, R9, 0x7770, RZ ;  /* 0x00007770091b7816 */ /* 0x000fe200000000ff */
[C---:B------:R-:W-:Y:S01]  /*d440*/  VIADD R25, R24.reuse, UR4 ;  /* 0x0000000418197c36 */ /* 0x040fe20008000000 */
[----:B------:R-:W-:Y:S01]  /*d450*/  IADD3 R14, P1, R24, R3, RZ ;  /* 0x00000003180e7210 */ /* 0x000fe20007f3e0ff */
[----:B------:R-:W-:-:S02]  /*d460*/  VIADD R21, R2, 0x48 ;  /* 0x0000004802157836 */ /* 0x000fc40000000000 */
[----:B------:R1:W-:Y:S01]  /*d470*/  @P2 STG.E.U8 desc[UR14][R12.64], R27 ;  /* 0x0000001b0c002986 */ /* 0x0003e2000c10110e */
[----:B------:R-:W-:Y:S01]  /*d480*/  ISETP.LT.AND P2, PT, R15, UR5, !P0 ;  /* 0x000000050f007c0c */ /* 0x000fe2000c741270 */
[----:B------:R-:W-:Y:S01]  /*d490*/  ULDC UR5, c[0x0][0x22c] ;  /* 0x00008b0000057ab9 */ /* 0x000fe20000000800 */
[----:B------:R-:W-:Y:S02]  /*d4a0*/  LEA.HI.X.SX32 R15, R24, R0, 0x1, P1 ;  /* 0x00000000180f7211 */ /* 0x000fe400008f0eff */
[----:B0-----:R-:W-:Y:S02]  /*d4b0*/  PRMT R29, R9, 0x7771, RZ ;  /* 0x00007771091d7816 */ /* 0x001fe400000000ff */
[----:B------:R-:W-:-:S03]  /*d4c0*/  IADD3 R22, P1, R25, R3, RZ ;  /* 0x0000000319167210 */ /* 0x000fc60007f3e0ff */
[----:B------:R0:W-:Y:S01]  /*d4d0*/  @P4 STG.E.U8 desc[UR14][R14.64], R29 ;  /* 0x0000001d0e004986 */ /* 0x0001e2000c10110e */
[----:B------:R-:W-:Y:S01]  /*d4e0*/  ISETP.LT.AND P4, PT, R21, UR5, !P0 ;  /* 0x0000000515007c0c */ /* 0x000fe2000c781270 */
[C---:B------:R-:W-:Y:S01]  /*d4f0*/  VIADD R21, R25.reuse, UR4 ;  /* 0x0000000419157c36 */ /* 0x040fe20008000000 */
[-C--:B------:R-:W-:Y:S01]  /*d500*/  LEA.HI.X.SX32 R23, R25, R0.reuse, 0x1, P1 ;  /* 0x0000000019177211 */ /* 0x080fe200008f0eff */
[----:B-1----:R-:W-:Y:S01]  /*d510*/  VIADD R13, R2, 0x49 ;  /* 0x00000049020d7836 */ /* 0x002fe20000000000 */
[----:B------:R-:W-:Y:S01]  /*d520*/  PRMT R27, R10, 0x7770, RZ ;  /* 0x000077700a1b7816 */ /* 0x000fe200000000ff */
[----:B------:R-:W-:Y:S01]  /*d530*/  ULDC UR5, c[0x0][0x22c] ;  /* 0x00008b0000057ab9 */ /* 0x000fe20000000800 */
[CC--:B------:R-:W-:Y:S01]  /*d540*/  IADD3 R12, P1, R21.reuse, R3.reuse, RZ ;  /* 0x00000003150c7210 */ /* 0x0c0fe20007f3e0ff */
[----:B------:R-:W-:Y:S02]  /*d550*/  VIADD R24, R21, UR4 ;  /* 0x0000000415187c36 */ /* 0x000fe40008000000 */
[----:B------:R1:W-:Y:S01]  /*d560*/  @P6 STG.E.U8 desc[UR14][R22.64], R27 ;  /* 0x0000001b16006986 */ /* 0x0003e2000c10110e */
[----:B------:R-:W-:Y:S01]  /*d570*/  ISETP.LT.AND P6, PT, R13, UR5, !P0 ;  /* 0x000000050d007c0c */ /* 0x000fe2000c7c1270 */
[----:B0-----:R-:W-:Y:S01]  /*d580*/  VIADD R15, R2, 0x4a ;  /* 0x0000004a020f7836 */ /* 0x001fe20000000000 */
[----:B------:R-:W-:Y:S01]  /*d590*/  LEA.HI.X.SX32 R13, R21, R0, 0x1, P1 ;  /* 0x00000000150d7211 */ /* 0x000fe200008f0eff */
[----:B------:R-:W-:Y:S01]  /*d5a0*/  ULDC UR5, c[0x0][0x22c] ;  /* 0x00008b0000057ab9 */ /* 0x000fe20000000800 */
        /* <DEDUP_REMOVED lines=8> */
[----:B-1----:R-:W-:Y:S02]  /*d630*/  PRMT R27, R11, 0x7770, RZ ;  /* 0x000077700b1b7816 */ /* 0x002fe400000000ff */
[----:B------:R-:W-:-:S03]  /*d640*/  IADD3 R22, P1, R25, R3, RZ ;  /* 0x0000000319167210 */ /* 0x000fc60007f3e0ff */
[----:B------:R1:W-:Y:S01]  /*d650*/  @P3 STG.E.U8 desc[UR14][R14.64], R27 ;  /* 0x0000001b0e003986 */ /* 0x0003e2000c10110e */
[----:B------:R-:W-:Y:S01]  /*d660*/  ISETP.LT.AND P3, PT, R21, UR5, !P0 ;  /* 0x0000000515007c0c */ /* 0x000fe2000c761270 */
[C---:B------:R-:W-:Y:S01]  /*d670*/  VIADD R21, R25.reuse, UR4 ;  /* 0x0000000419157c36 */ /* 0x040fe20008000000 */
[-C--:B------:R-:W-:Y:S01]  /*d680*/  LEA.HI.X.SX32 R23, R25, R0.reuse, 0x1, P1 ;  /* 0x0000000019177211 */ /* 0x080fe200008f0eff */
[C---:B0-----:R-:W-:Y:S01]  /*d690*/  VIADD R13, R2.reuse, 0x4c ;  /* 0x0000004c020d7836 */ /* 0x041fe20000000000 */
[----:B------:R-:W-:Y:S01]  /*d6a0*/  PRMT R25, R11, 0x7771, RZ ;  /* 0x000077710b197816 */ /* 0x000fe200000000ff */
[----:B------:R-:W-:Y:S01]  /*d6b0*/  ULDC UR5, c[0x0][0x22c] ;  /* 0x00008b0000057ab9 */ /* 0x000fe20000000800 */
[CC--:B------:R-:W-:Y:S01]  /*d6c0*/  IADD3 R12, P1, R21.reuse, R3.reuse, RZ ;  /* 0x00000003150c7210 */ /* 0x0c0fe20007f3e0ff */
[----:B------:R-:W-:Y:S02]  /*d6d0*/  VIADD R24, R21, UR4 ;  /* 0x0000000415187c36 */ /* 0x000fe40008000000 */
[----:B------:R0:W-:Y:S01]  /*d6e0*/  @P2 STG.E.U8 desc[UR14][R22.64], R25 ;  /* 0x0000001916002986 */ /* 0x0001e2000c10110e */
[----:B------:R-:W-:Y:S01]  /*d6f0*/  ISETP.LT.AND P2, PT, R13, UR5, !P0 ;  /* 0x000000050d007c0c */ /* 0x000fe2000c741270 */
[----:B-1----:R-:W-:Y:S01]  /*d700*/  VIADD R15, R2, 0x4d ;  /* 0x0000004d020f7836 */ /* 0x002fe20000000000 */
[----:B------:R-:W-:Y:S01]  /*d710*/  LEA.HI.X.SX32 R13, R21, R0, 0x1, P1 ;  /* 0x00000000150d7211 */ /* 0x000fe200008f0eff */
[----:B------:R-:W-:Y:S01]  /*d720*/  VIADD R21, R24, UR4 ;  /* 0x0000000418157c36 */ /* 0x000fe20008000000 */
[----:B------:R-:W-:Y:S01]  /*d730*/  PRMT R27, R8, 0x7772, RZ ;  /* 0x00007772081b7816 */ /* 0x000fe200000000ff */
[----:B------:R-:W-:Y:S01]  /*d740*/  ULDC UR5, c[0x0][0x22c] ;  /* 0x00008b0000057ab9 */ /* 0x000fe20000000800 */
[----:B------:R-:W-:-:S03]  /*d750*/  IADD3 R14, P1, R24, R3, RZ ;  /* 0x00000003180e7210 */ /* 0x000fc60007f3e0ff */
[----:B------:R1:W-:Y:S01]  /*d760*/  @P4 STG.E.U8 desc[UR14][R12.64], R27 ;  /* 0x0000001b0c004986 */ /* 0x0003e2000c10110e */
[----:B------:R-:W-:Y:S01]  /*d770*/  ISETP.LT.AND P4, PT, R15, UR5, !P0 ;  /* 0x000000050f007c0c */ /* 0x000fe2000c781270 */
[----:B------:R-:W-:Y:S01]  /*d780*/  ULDC UR5, c[0x0][0x22c] ;  /* 0x00008b0000057ab9 */ /* 0x000fe20000000800 */
[----:B------:R-:W-:Y:S01]  /*d790*/  LEA.HI.X.SX32 R15, R24, R0, 0x1, P1 ;  /* 0x00000000180f7211 */ /* 0x000fe200008f0eff */
[C---:B------:R-:W-:Y:S01]  /*d7a0*/  VIADD R24, R21.reuse, UR4 ;  /* 0x0000000415187c36 */ /* 0x040fe20008000000 */
[----:B0-----:R-:W-:Y:S01]  /*d7b0*/  PRMT R25, R8, 0x7773, RZ ;  /* 0x0000777308197816 */ /* 0x001fe200000000ff */
[----:B------:R-:W-:Y:S01]  /*d7c0*/  VIADD R8, R2, 0x4e ;  /* 0x0000004e02087836 */ /* 0x000fe20000000000 */
[----:B------:R-:W-:-:S03]  /*d7d0*/  IADD3 R22, P1, R21, R3, RZ ;  /* 0x0000000315167210 */ /* 0x000fc60007f3e0ff */
[----:B------:R0:W-:Y:S01]  /*d7e0*/  @P6 STG.E.U8 desc[UR14][R14.64], R25 ;  /* 0x000000190e006986 */ /* 0x0001e2000c10110e */
[----:B------:R-:W-:Y:S01]  /*d7f0*/  LEA.HI.X.SX32 R23, R21, R0, 0x1, P1 ;  /* 0x0000000015177211 */ /* 0x000fe200008f0eff */
[----:B------:R-:W-:Y:S01]  /*d800*/  VIADD R21, R24, UR4 ;  /* 0x0000000418157c36 */ /* 0x000fe20008000000 */
[----:B------:R-:W-:Y:S01]  /*d810*/  ISETP.LT.AND P6, PT, R8, UR5, !P0 ;  /* 0x0000000508007c0c */ /* 0x000fe2000c7c1270 */
[----:B------:R-:W-:Y:S01]  /*d820*/  VIADD R8, R2, 0x4f ;  /* 0x0000004f02087836 */ /* 0x000fe20000000000 */
[----:B-1----:R-:W-:Y:S01]  /*d830*/  PRMT R27, R9, 0x7772, RZ ;  /* 0x00007772091b7816 */ /* 0x002fe200000000ff */
[----:B------:R-:W-:Y:S01]  /*d840*/  ULDC UR5, c[0x0][0x22c] ;  /* 0x00008b0000057ab9 */ /* 0x000fe20000000800 */
[----:B------:R-:W-:-:S03]  /*d850*/  IADD3 R12, P1, R24, R3, RZ ;  /* 0x00000003180c7210 */ /* 0x000fc60007f3e0ff */
[----:B------:R1:W-:Y:S01]  /*d860*/  @P5 STG.E.U8 desc[UR14][R22.64], R27 ;  /* 0x0000001b16005986 */ /* 0x0003e2000c10110e */
[-C--:B------:R-:W-:Y:S01]  /*d870*/  LEA.HI.X.SX32 R13, R24, R0.reuse, 0x1, P1 ;  /* 0x00000000180d7211 */ /* 0x080fe200008f0eff */
[----:B------:R-:W-:Y:S01]  /*d880*/  VIADD R24, R21, UR4 ;  /* 0x0000000415187c36 */ /* 0x000fe20008000000 */
[----:B0-----:R-:W-:Y:S01]  /*d890*/  PRMT R25, R9, 0x7773, RZ ;  /* 0x0000777309197816 */ /* 0x001fe200000000ff */
[----:B------:R-:W-:Y:S01]  /*d8a0*/  VIADD R9, R2, 0x50 ;  /* 0x0000005002097836 */ /* 0x000fe20000000000 */
[----:B------:R-:W-:Y:S01]  /*d8b0*/  ISETP.LT.AND P5, PT, R8, UR5, !P0 ;  /* 0x0000000508007c0c */ /* 0x000fe2000c7a1270 */
[----:B------:R-:W-:Y:S01]  /*d8c0*/  ULDC UR5, c[0x0][0x22c] ;  /* 0x00008b0000057ab9 */ /* 0x000fe20000000800 */
[-C--:B------:R-:W-:Y:S01]  /*d8d0*/  IADD3 R8, P1, R21, R3.reuse, RZ ;  /* 0x0000000315087210 */ /* 0x080fe20007f3e0ff */
[----:B------:R0:W-:Y:S01]  /*d8e0*/  @P3 STG.E.U8 desc[UR14][R12.64], R25 ;  /* 0x000000190c003986 */ /* 0x0001e2000c10110e */
[----:B------:R-:W-:Y:S01]  /*d8f0*/  ISETP.LT.AND P3, PT, R9, UR5, !P0 ;  /* 0x0000000509007c0c */ /* 0x000fe2000c761270 */
[----:B------:R-:W-:Y:S01]  /*d900*/  VIADD R15, R2, 0x51 ;  /* 0x00000051020f7836 */ /* 0x000fe20000000000 */
[----:B------:R-:W-:Y:S01]  /*d910*/  LEA.HI.X.SX32 R9, R21, R0, 0x1, P1 ;  /* 0x0000000015097211 */ /* 0x000fe200008f0eff */
[----:B------:R-:W-:Y:S01]  /*d920*/  ULDC UR5, c[0x0][0x22c] ;  /* 0x00008b0000057ab9 */ /* 0x000fe20000000800 */
[----:B-1----:R-:W-:Y:S01]  /*d930*/  PRMT R23, R10, 0x7772, RZ ;  /* 0x000077720a177816 */ /* 0x002fe200000000ff */
[----:B------:R-:W-:Y:S01]  /*d940*/  VIADD R21, R2, 0x52 ;  /* 0x0000005202157836 */ /* 0x000fe20000000000 */
[----:B------:R-:W-:-:S02]  /*d950*/  IADD3 R14, P1, R24, R3, RZ ;  /* 0x00000003180e7210 */ /* 0x000fc40007f3e0ff */
[----:B------:R-:W-:Y:S01]  /*d960*/  PRMT R27, R10, 0x7773, RZ ;  /* 0x000077730a1b7816 */ /* 0x000fe200000000ff */
[----:B------:R1:W-:Y:S01]  /*d970*/  @P2 STG.E.U8 desc[UR14][R8.64], R23 ;  /* 0x0000001708002986 */ /* 0x0003e2000c10110e */
[----:B------:R-:W-:Y:S01]  /*d980*/  ISETP.LT.AND P2, PT, R15, UR5, !P0 ;  /* 0x000000050f007c0c */ /* 0x000fe2000c741270 */
[----:B------:R-:W-:Y:S01]  /*d990*/  ULDC UR5, c[0x0][0x22c] ;  /* 0x00008b0000057ab9 */ /* 0x000fe20000000800 */
[C---:B------:R-:W-:Y:S01]  /*d9a0*/  LEA.HI.X.SX32 R15, R24.reuse, R0, 0x1, P1 ;  /* 0x00000000180f7211 */ /* 0x040fe200008f0eff */
[----:B------:R-:W-:Y:S01]  /*d9b0*/  VIADD R24, R24, UR4 ;  /* 0x0000000418187c36 */ /* 0x000fe20008000000 */
[----:B0-----:R-:W-:Y:S01]  /*d9c0*/  PRMT R25, R11, 0x7772, RZ ;  /* 0x000077720b197816 */ /* 0x001fe200000000ff */
[----:B------:R-:W-:Y:S01]  /*d9d0*/  VIADD R12, R2, 0x53 ;  /* 0x00000053020c7836 */ /* 0x000fe20000000000 */
[----:B------:R-:W-:Y:S01]  /*d9e0*/  ISETP.LT.AND P1, PT, R21, UR5, !P0 ;  /* 0x0000000515007c0c */ /* 0x000fe2000c721270 */
[----:B------:R0:W-:Y:S01]  /*d9f0*/  @P4 STG.E.U8 desc[UR14][R14.64], R27 ;  /* 0x0000001b0e004986 */ /* 0x0001e2000c10110e */
[C---:B------:R-:W-:Y:S01]  /*da00*/  IADD3 R10, P4, R24.reuse, R3, RZ ;  /* 0x00000003180a7210 */ /* 0x040fe20007f9e0ff */
[----:B------:R-:W-:Y:S01]  /*da10*/  VIADD R13, R24, UR4 ;  /* 0x00000004180d7c36 */ /* 0x000fe20008000000 */
[----:B------:R-:W-:Y:S01]  /*da20*/  ULDC UR5, c[0x0][0x22c] ;  /* 0x00008b0000057ab9 */ /* 0x000fe20000000800 */
[----:B-1----:R-:W-:-:S02]  /*da30*/  PRMT R23, R11, 0x7773, RZ ;  /* 0x000077730b177816 */ /* 0x002fc400000000ff */
[-C--:B------:R-:W-:Y:S01]  /*da40*/  LEA.HI.X.SX32 R11, R24, R0.reuse, 0x1, P4 ;  /* 0x00000000180b7211 */ /* 0x080fe200020f0eff */
[C---:B------:R-:W-:Y:S01]  /*da50*/  VIADD R21, R13.reuse, UR4 ;  /* 0x000000040d157c36 */ /* 0x040fe20008000000 */
[CC--:B------:R-:W-:Y:S01]  /*da60*/  IADD3 R8, P4, R13.reuse, R3.reuse, RZ ;  /* 0x000000030d087210 */ /* 0x0c0fe20007f9e0ff */
[----:B------:R-:W-:Y:S02]  /*da70*/  ULDC UR4, c[0x0][0x248] ;  /* 0x0000920000047ab9 */ /* 0x000fe40000000800 */
[----:B------:R1:W-:Y:S01]  /*da80*/  @P6 STG.E.U8 desc[UR14][R10.64], R25 ;  /* 0x000000190a006986 */ /* 0x0003e2000c10110e */
[----:B------:R-:W-:Y:S01]  /*da90*/  LEA.HI.X.SX32 R9, R13, R0, 0x1, P4 ;  /* 0x000000000d097211 */ /* 0x000fe200020f0eff */
[----:B0-----:R-:W-:Y:S01]  /*daa0*/  VIADD R14, R2, 0x54 ;  /* 0x00000054020e7836 */ /* 0x001fe20000000000 */
[----:B------:R-:W-:Y:S01]  /*dab0*/  ISETP.LT.AND P4, PT, R12, UR5, !P0 ;  /* 0x000000050c007c0c */ /* 0x000fe2000c781270 */
[----:B------:R-:W-:Y:S01]  /*dac0*/  ULDC UR5, c[0x0][0x22c] ;  /* 0x00008b0000057ab9 */ /* 0x000fe20000000800 */
[----:B------:R-:W-:Y:S01]  /*dad0*/  IADD3 R12, P6, R21, R3, RZ ;  /* 0x00000003150c7210 */ /* 0x000fe20007fde0ff */
[----:B------:R0:W-:Y:S01]  /*dae0*/  @P5 STG.E.U8 desc[UR14][R8.64], R23 ;  /* 0x0000001708005986 */ /* 0x0001e2000c10110e */
[----:B----4-:R-:W-:-:S02]  /*daf0*/  PRMT R27, R16, 0x7770, RZ ;  /* 0x00007770101b7816 */ /* 0x010fc400000000ff */
[CC--:B------:R-:W-:Y:S01]  /*db00*/  LEA.HI.X.SX32 R13, R21.reuse, R0.reuse, 0x1, P6 ;  /* 0x00000000150d7211 */ /* 0x0c0fe200030f0eff */
[----:B------:R-:W-:Y:S01]  /*db10*/  VIADD R21, R21, UR4 ;  /* 0x0000000415157c36 */ /* 0x000fe20008000000 */
[----:B------:R-:W-:Y:S01]  /*db20*/  ULDC UR4, c[0x0][0x248] ;  /* 0x0000920000047ab9 */ /* 0x000fe20000000800 */
[----:B------:R-:W-:Y:S01]  /*db30*/  ISETP.LT.AND P6, PT, R14, UR5, !P0 ;  /* 0x000000050e007c0c */ /* 0x000fe2000c7c1270 */
[----:B-1----:R-:W-:Y:S01]  /*db40*/  VIADD R10, R2, 0x55 ;  /* 0x00000055020a7836 */ /* 0x002fe20000000000 */
[----:B------:R1:W-:Y:S01]  /*db50*/  @P3 STG.E.U8 desc[UR14][R12.64], R27 ;  /* 0x0000001b0c003986 */ /* 0x0003e2000c10110e */
[C---:B------:R-:W-:Y:S01]  /*db60*/  VIADD R14, R21.reuse, UR4 ;  /* 0x00000004150e7c36 */ /* 0x040fe20008000000 */
[----:B------:R-:W-:Y:S01]  /*db70*/  PRMT R15, R16, 0x7771, RZ ;  /* 0x00007771100f7816 */ /* 0x000fe200000000ff */
[----:B------:R-:W-:Y:S01]  /*db80*/  ULDC UR5, c[0x0][0x22c] ;  /* 0x00008b0000057ab9 */ /* 0x000fe20000000800 */
[CC--:B0-----:R-:W-:Y:S01]  /*db90*/  IADD3 R8, P3, R21.reuse, R3.reuse, RZ ;  /* 0x0000000315087210 */ /* 0x0c1fe20007f7e0ff */
[----:B------:R-:W-:Y:S01]  /*dba0*/  VIADD R11, R2, 0x56 ;  /* 0x00000056020b7836 */ /* 0x000fe20000000000 */
[----:B------:R-:W-:Y:S01]  /*dbb0*/  ISETP.LT.AND P5, PT, R10, UR5, !P0 ;  /* 0x000000050a007c0c */ /* 0x000fe2000c7a1270 */
[----:B------:R-:W-:Y:S01]  /*dbc0*/  ULDC UR4, c[0x0][0x22c] ;  /* 0x00008b0000047ab9 */ /* 0x000fe20000000800 */
[----:B------:R-:W-:Y:S01]  /*dbd0*/  LEA.HI.X.SX32 R9, R21, R0, 0x1, P3 ;  /* 0x0000000015097211 */ /* 0x000fe200018f0eff */
[----:B------:R-:W-:Y:S01]  /*dbe0*/  ULDC UR5, c[0x0][0x22c] ;  /* 0x00008b0000057ab9 */ /* 0x000fe20000000800 */
[----:B------:R-:W-:-:S02]  /*dbf0*/  IADD3 R10, P3, R14, R3, RZ ;  /* 0x000000030e0a7210 */ /* 0x000fc40007f7e0ff */
[----:B------:R-:W-:Y:S01]  /*dc00*/  PRMT R21, R17, 0x7770, RZ ;  /* 0x0000777011157816 */ /* 0x000fe200000000ff */
[----:B------:R0:W-:Y:S01]  /*dc10*/  @P2 STG.E.U8 desc[UR14][R8.64], R15 ;  /* 0x0000000f08002986 */ /* 0x0001e2000c10110e */
[----:B------:R-:W-:Y:S01]  /*dc20*/  ISETP.LT.AND P2, PT, R11, UR4, !P0 ;  /* 0x000000040b007c0c */ /* 0x000fe2000c741270 */
[----:B------:R-:W-:Y:S01]  /*dc30*/  ULDC UR4, c[0x0][0x248] ;  /* 0x0000920000047ab9 */ /* 0x000fe20000000800 */
[C---:B------:R-:W-:Y:S01]  /*dc40*/  LEA.HI.X.SX32 R11, R14.reuse, R0, 0x1, P3 ;  /* 0x000000000e0b7211 */ /* 0x040fe200018f0eff */
[----:B------:R-:W-:Y:S01]  /*dc50*/  VIADD R14, R14, UR4 ;  /* 0x000000040e0e7c36 */ /* 0x000fe20008000000 */
[----:B------:R-:W-:Y:S01]  /*dc60*/  ULDC UR4, c[0x0][0x22c] ;  /* 0x00008b0000047ab9 */ /* 0x000fe20000000800 */
[----:B-1----:R-:W-:Y:S01]  /*dc70*/  VIADD R13, R2, 0x57 ;  /* 0x00000057020d7836 */ /* 0x002fe20000000000 */
[----:B------:R-:W-:Y:S01]  /*dc80*/  PRMT R25, R18, 0x7770, RZ ;  /* 0x0000777012197816 */ /* 0x000fe200000000ff */
[----:B------:R1:W-:Y:S01]  /*dc90*/  @P1 STG.E.U8 desc[UR14][R10.64], R21 ;  /* 0x000000150a001986 */ /* 0x0003e2000c10110e */
[----:B------:R-:W-:-:S02]  /*dca0*/  IADD3 R12, P1, R14, R3, RZ ;  /* 0x000000030e0c7210 */ /* 0x000fc40007f3e0ff */
[----:B------:R-:W-:Y:S01]  /*dcb0*/  ISETP.LT.AND P3, PT, R13, UR4, !P0 ;  /* 0x000000040d007c0c */ /* 0x000fe2000c761270 */
[----:B------:R-:W-:Y:S01]  /*dcc0*/  ULDC UR4, c[0x0][0x248] ;  /* 0x0000920000047ab9 */ /* 0x000fe20000000800 */
[----:B0-----:R-:W-:Y:S01]  /*dcd0*/  VIADD R8, R2, 0x58 ;  /* 0x0000005802087836 */ /* 0x001fe20000000000 */
[C---:B------:R-:W-:Y:S01]  /*dce0*/  LEA.HI.X.SX32 R13, R14.reuse, R0, 0x1, P1 ;  /* 0x000000000e0d7211 */ /* 0x040fe200008f0eff */
[----:B------:R-:W-:Y:S01]  /*dcf0*/  VIADD R9, R14, UR4 ;  /* 0x000000040e097c36 */ /* 0x000fe20008000000 */
[----:B------:R-:W-:Y:S01]  /*dd00*/  PRMT R15, R17, 0x7771, RZ ;  /* 0x00007771110f7816 */ /* 0x000fe200000000ff */
[----:B------:R-:W-:Y:S01]  /*dd10*/  ULDC UR4, c[0x0][0x248] ;  /* 0x0000920000047ab9 */ /* 0x000fe20000000800 */
[----:B------:R-:W-:Y:S01]  /*dd20*/  ISETP.LT.AND P1, PT, R8, UR5, !P0 ;  /* 0x0000000508007c0c */ /* 0x000fe2000c721270 */
[----:B------:R-:W-:Y:S01]  /*dd30*/  ULDC UR5, c[0x0][0x248] ;  /* 0x0000920000057ab9 */ /* 0x000fe20000000800 */
[C---:B-1----:R-:W-:Y:S01]  /*dd40*/  VIADD R11, R9.reuse, UR4 ;  /* 0x00000004090b7c36 */ /* 0x042fe20008000000 */
[----:B------:R0:W-:Y:S01]  /*dd50*/  @P4 STG.E.U8 desc[UR14][R12.64], R15 ;  /* 0x0000000f0c004986 */ /* 0x0001e2000c10110e */
[----:B------:R-:W-:Y:S01]  /*dd60*/  IADD3 R8, P4, R9, R3, RZ ;  /* 0x0000000309087210 */ /* 0x000fe20007f9e0ff */
[----:B------:R-:W-:Y:S01]  /*dd70*/  VIADD R14, R2, 0x59 ;  /* 0x00000059020e7836 */ /* 0x000fe20000000000 */
[----:B------:R-:W-:Y:S01]  /*dd80*/  ULDC UR4, c[0x0][0x22c] ;  /* 0x00008b0000047ab9 */ /* 0x000fe20000000800 */
[----:B------:R-:W-:-:S02]  /*dd90*/  PRMT R23, R18, 0x7771, RZ ;  /* 0x0000777112177816 */ /* 0x000fc400000000ff */
[-C--:B------:R-:W-:Y:S02]  /*dda0*/  LEA.HI.X.SX32 R9, R9, R0.reuse, 0x1, P4 ;  /* 0x0000000009097211 */ /* 0x080fe400020f0eff */
[-C--:B------:R-:W-:Y:S02]  /*ddb0*/  IADD3 R10, P4, R11, R3.reuse, RZ ;  /* 0x000000030b0a7210 */ /* 0x080fe40007f9e0ff */
[----:B------:R-:W-:Y:S01]  /*ddc0*/  PRMT R21, R19, 0x7770, RZ ;  /* 0x0000777013157816 */ /* 0x000fe200000000ff */
[----:B------:R1:W-:Y:S01]  /*ddd0*/  @P6 STG.E.U8 desc[UR14][R8.64], R25 ;  /* 0x0000001908006986 */ /* 0x0003e2000c10110e */
[C---:B0-----:R-:W-:Y:S01]  /*dde0*/  VIADD R15, R11.reuse, UR5 ;  /* 0x000000050b0f7c36 */ /* 0x041fe20008000000 */
[-C--:B------:R-:W-:Y:S01]  /*ddf0*/  LEA.HI.X.SX32 R11, R11, R0.reuse, 0x1, P4 ;  /* 0x000000000b0b7211 */ /* 0x080fe200020f0eff */
[----:B------:R-:W-:Y:S01]  /*de00*/  ULDC UR5, c[0x0][0x22c] ;  /* 0x00008b0000057ab9 */ /* 0x000fe20000000800 */
[----:B------:R-:W-:Y:S01]  /*de10*/  ISETP.LT.AND P4, PT, R14, UR4, !P0 ;  /* 0x000000040e007c0c */ /* 0x000fe2000c781270 */
[----:B------:R-:W-:Y:S01]  /*de20*/  ULDC UR4, c[0x0][0x248] ;  /* 0x0000920000047ab9 */ /* 0x000fe20000000800 */
[CC--:B------:R-:W-:Y:S01]  /*de30*/  IADD3 R12, P6, R15.reuse, R3.reuse, RZ ;  /* 0x000000030f0c7210 */ /* 0x0c0fe20007fde0ff */
[----:B------:R-:W-:Y:S01]  /*de40*/  VIADD R14, R2, 0x5a ;  /* 0x0000005a020e7836 */ /* 0x000fe20000000000 */
[----:B------:R0:W-:Y:S02]  /*de50*/  @P5 STG.E.U8 desc[UR14][R10.64], R23 ;  /* 0x000000170a005986 */ /* 0x0001e4000c10110e */
[CC--:B------:R-:W-:Y:S01]  /*de60*/  LEA.HI.X.SX32 R13, R15.reuse, R0.reuse, 0x1, P6 ;  /* 0x000000000f0d7211 */ /* 0x0c0fe200030f0eff */
[----:B------:R-:W-:Y:S01]  /*de70*/  VIADD R15, R15, UR4 ;  /* 0x000000040f0f7c36 */ /* 0x000fe20008000000 */
[----:B------:R-:W-:Y:S01]  /*de80*/  ISETP.LT.AND P6, PT, R14, UR5, !P0 ;  /* 0x000000050e007c0c */ /* 0x000fe2000c7c1270 */
[C---:B-1----:R-:W-:Y:S01]  /*de90*/  VIADD R9, R2.reuse, 0x5b ;  /* 0x0000005b02097836 */ /* 0x042fe20000000000 */
[----:B------:R-:W-:Y:S01]  /*dea0*/  ULDC UR5, c[0x0][0x22c] ;  /* 0x00008b0000057ab9 */ /* 0x000fe20000000800 */
[----:B------:R1:W-:Y:S01]  /*deb0*/  @P2 STG.E.U8 desc[UR14][R12.64], R21 ;  /* 0x000000150c002986 */ /* 0x0003e2000c10110e */
[-C--:B------:R-:W-:Y:S01]  /*dec0*/  IADD3 R8, P2, R15, R3.reuse, RZ ;  /* 0x000000030f087210 */ /* 0x080fe20007f5e0ff */
[----:B------:R-:W-:Y:S01]  /*ded0*/  ULDC UR4, c[0x0][0x248] ;  /* 0x0000920000047ab9 */ /* 0x000fe20000000800 */
[----:B------:R-:W-:Y:S01]  /*dee0*/  ISETP.LT.AND P5, PT, R9, UR5, !P0 ;  /* 0x0000000509007c0c */ /* 0x000fe2000c7a1270 */
[C---:B------:R-:W-:Y:S01]  /*def0*/  VIADD R14, R15.reuse, UR4 ;  /* 0x000000040f0e7c36 */ /* 0x040fe20008000000 */
[-C--:B------:R-:W-:Y:S01]  /*df00*/  LEA.HI.X.SX32 R9, R15, R0.reuse, 0x1, P2 ;  /* 0x000000000f097211 */ /* 0x080fe200010f0eff */
[----:B0-----:R-:W-:Y:S01]  /*df10*/  VIADD R11, R2, 0x5c ;  /* 0x0000005c020b7836 */ /* 0x001fe20000000000 */
[----:B------:R-:W-:Y:S01]  /*df20*/  PRMT R15, R19, 0x7771, RZ ;  /* 0x00007771130f7816 */ /* 0x000fe200000000ff */
[----:B------:R-:W-:Y:S01]  /*df30*/  ULDC UR4, c[0x0][0x22c] ;  /* 0x00008b0000047ab9 */ /* 0x000fe20000000800 */
[C---:B------:R-:W-:Y:S01]  /*df40*/  IADD3 R10, P2, R14.reuse, R3, RZ ;  /* 0x000000030e0a7210 */ /* 0x040fe20007f5e0ff */
[----:B------:R-:W-:Y:S01]  /*df50*/  ULDC UR5, c[0x0][0x22c] ;  /* 0x00008b0000057ab9 */ /* 0x000fe20000000800 */
[----:B------:R-:W-:Y:S01]  /*df60*/  PRMT R23, R17, 0x7772, RZ ;  /* 0x0000777211177816 */ /* 0x000fe200000000ff */
[----:B------:R0:W-:Y:S01]  /*df70*/  @P3 STG.E.U8 desc[UR14][R8.64], R15 ;  /* 0x0000000f08003986 */ /* 0x0001e2000c10110e */
[----:B------:R-:W-:Y:S01]  /*df80*/  ISETP.LT.AND P3, PT, R11, UR4, !P0 ;  /* 0x000000040b007c0c */ /* 0x000fe2000c761270 */
[----:B------:R-:W-:Y:S01]  /*df90*/  ULDC UR4, c[0x0][0x248] ;  /* 0x0000920000047ab9 */ /* 0x000fe20000000800 */
[C---:B------:R-:W-:Y:S01]  /*dfa0*/  LEA.HI.X.SX32 R11, R14.reuse, R0, 0x1, P2 ;  /* 0x000000000e0b7211 */ /* 0x040fe200010f0eff */
[----:B------:R-:W-:Y:S01]  /*dfb0*/  VIADD R14, R14, UR4 ;  /* 0x000000040e0e7c36 */ /* 0x000fe20008000000 */
[----:B-1----:R-:W-:Y:S01]  /*dfc0*/  PRMT R21, R16, 0x7772, RZ ;  /* 0x0000777210157816 */ /* 0x002fe200000000ff */
[----:B------:R-:W-:Y:S01]  /*dfd0*/  VIADD R13, R2, 0x5d ;  /* 0x0000005d020d7836 */ /* 0x000fe20000000000 */
[----:B------:R-:W-:Y:S01]  /*dfe0*/  ULDC UR4, c[0x0][0x22c] ;  /* 0x00008b0000047ab9 */ /* 0x000fe20000000800 */
[----:B------:R-:W-:-:S02]  /*dff0*/  PRMT R17, R17, 0x7773, RZ ;  /* 0x0000777311117816 */ /* 0x000fc400000000ff */
[----:B------:R1:W-:Y:S01]  /*e000*/  @P1 STG.E.U8 desc[UR14][R10.64], R21 ;  /* 0x000000150a001986 */ /* 0x0003e2000c10110e */
[-C--:B------:R-:W-:Y:S01]  /*e010*/  IADD3 R12, P1, R14, R3.reuse, RZ ;  /* 0x000000030e0c7210 */ /* 0x080fe20007f3e0ff */
[----:B0-----:R-:W-:Y:S01]  /*e020*/  VIADD R8, R2, 0x5e ;  /* 0x0000005e02087836 */ /* 0x001fe20000000000 */
[----:B------:R-:W-:Y:S01]  /*e030*/  ISETP.LT.AND P2, PT, R13, UR4, !P0 ;  /* 0x000000040d007c0c */ /* 0x000fe2000c741270 */
[----:B------:R-:W-:Y:S01]  /*e040*/  ULDC UR4, c[0x0][0x248] ;  /* 0x0000920000047ab9 */ /* 0x000fe20000000800 */
[CC--:B------:R-:W-:Y:S01]  /*e050*/  LEA.HI.X.SX32 R13, R14.reuse, R0.reuse, 0x1, P1 ;  /* 0x000000000e0d7211 */ /* 0x0c0fe200008f0eff */
[----:B------:R-:W-:Y:S01]  /*e060*/  VIADD R9, R14, UR4 ;  /* 0x000000040e097c36 */ /* 0x000fe20008000000 */
[----:B------:R-:W-:Y:S01]  /*e070*/  PRMT R15, R16, 0x7773, RZ ;  /* 0x00007773100f7816 */ /* 0x000fe200000000ff */
[----:B------:R-:W-:Y:S01]  /*e080*/  ULDC UR4, c[0x0][0x248] ;  /* 0x0000920000047ab9 */ /* 0x000fe20000000800 */
[----:B------:R-:W-:Y:S01]  /*e090*/  ISETP.LT.AND P1, PT, R8, UR5, !P0 ;  /* 0x0000000508007c0c */ /* 0x000fe2000c721270 */
[----:B------:R-:W-:Y:S01]  /*e0a0*/  ULDC UR5, c[0x0][0x248] ;  /* 0x0000920000057ab9 */ /* 0x000fe20000000800 */
[----:B------:R-:W-:Y:S01]  /*e0b0*/  VIADD R14, R2, 0x5f ;  /* 0x0000005f020e7836 */ /* 0x000fe20000000000 */
[----:B------:R0:W-:Y:S01]  /*e0c0*/  @P4 STG.E.U8 desc[UR14][R12.64], R15 ;  /* 0x0000000f0c004986 */ /* 0x0001e2000c10110e */
[C---:B------:R-:W-:Y:S01]  /*e0d0*/  IADD3 R8, P4, R9.reuse, R3, RZ ;  /* 0x0000000309087210 */ /* 0x040fe20007f9e0ff */
[C---:B-1----:R-:W-:Y:S01]  /*e0e0*/  VIADD R11, R9.reuse, UR4 ;  /* 0x00000004090b7c36 */ /* 0x042fe20008000000 */
[----:B------:R-:W-:Y:S01]  /*e0f0*/  ULDC UR4, c[0x0][0x22c] ;  /* 0x00008b0000047ab9 */ /* 0x000fe20000000800 */
[----:B------:R-:W-:Y:S01]  /*e100*/  PRMT R21, R18, 0x7772, RZ ;  /* 0x0000777212157816 */ /* 0x000fe200000000ff */
[----:B------:R-:W-:Y:S01]  /*e110*/  VIADD R16, R2, 0x7e ;  /* 0x0000007e02107836 */ /* 0x000fe20000000000 */
[----:B------:R-:W-:-:S02]  /*e120*/  LEA.HI.X.SX32 R9, R9, R0, 0x1, P4 ;  /* 0x0000000009097211 */ /* 0x000fc400020f0eff */
[----:B------:R-:W-:-:S03]  /*e130*/  IADD3 R10, P4, R11, R3, RZ ;  /* 0x000000030b0a7210 */ /* 0x000fc60007f9e0ff */
        /* <DEDUP_REMOVED lines=23> */
[CC--:B------:R-:W-:Y:S01]  /*e2b0*/  IADD3 R10, P3, R14.reuse, R3.reuse, RZ ;  /* 0x000000030e0a7210 */ /* 0x0c0fe20007f7e0ff */
[----:B------:R-:W-:Y:S01]  /*e2c0*/  ULDC UR5, c[0x0][0x22c] ;  /* 0x00008b0000057ab9 */ /* 0x000fe20000000800 */
        /* <DEDUP_REMOVED lines=14> */
[CC--:B------:R-:W-:Y:S01]  /*e3b0*/  LEA.HI.X.SX32 R13, R14.reuse, R0.reuse, 0x1, P1 ;  /* 0x000000000e0d7211 */ /* 0x0c0fe200008f0eff */
[----:B------:R-:W-:Y:S01]  /*e3c0*/  VIADD R9, R14, UR4 ;  /* 0x000000040e097c36 */ /* 0x000fe20008000000 */
[----:B------:R-:W-:Y:S01]  /*e3d0*/  ULDC UR4, c[0x0][0x248] ;  /* 0x0000920000047ab9 */ /* 0x000fe20000000800 */
[----:B------:R-:W-:Y:S01]  /*e3e0*/  PRMT R23, R4, 0x7770, RZ ;  /* 0x0000777004177816 */ /* 0x000fe200000000ff */
[----:B------:R-:W-:Y:S01]  /*e3f0*/  VIADD R14, R2, 0x65 ;  /* 0x00000065020e7836 */ /* 0x000fe20000000000 */
[----:B------:R-:W-:Y:S01]  /*e400*/  ISETP.LT.AND P1, PT, R8, UR5, !P0 ;  /* 0x0000000508007c0c */ /* 0x000fe2000c721270 */
[----:B------:R0:W-:Y:S01]  /*e410*/  @P4 STG.E.U8 desc[UR14][R12.64], R19 ;  /* 0x000000130c004986 */ /* 0x0001e2000c10110e */
[CC--:B------:R-:W-:Y:S01]  /*e420*/  IADD3 R8, P4, R9.reuse, R3.reuse, RZ ;  /* 0x0000000309087210 */ /* 0x0c0fe20007f9e0ff */
[C---:B-1----:R-:W-:Y:S01]  /*e430*/  VIADD R11, R9.reuse, UR4 ;  /* 0x00000004090b7c36 */ /* 0x042fe20008000000 */
[----:B------:R-:W-:Y:S01]  /*e440*/  ULDC UR5, c[0x0][0x248] ;  /* 0x0000920000057ab9 */ /* 0x000fe20000000800 */
[----:B------:R-:W-:Y:S01]  /*e450*/  ULDC UR4, c[0x0][0x22c] ;  /* 0x00008b0000047ab9 */ /* 0x000fe20000000800 */
[-C--:B------:R-:W-:Y:S01]  /*e460*/  LEA.HI.X.SX32 R9, R9, R0.reuse, 0x1, P4 ;  /* 0x0000000009097211 */ /* 0x080fe200020f0eff */
[C---:B------:R-:W-:Y:S01]  /*e470*/  VIADD R15, R11.reuse, UR5 ;  /* 0x000000050b0f7c36 */ /* 0x040fe20008000000 */
[C---:B------:R-:W-:Y:S01]  /*e480*/  IADD3 R10, P4, R11.reuse, R3, RZ ;  /* 0x000000030b0a7210 */ /* 0x040fe20007f9e0ff */
[----:B------:R-:W-:Y:S01]  /*e490*/  ULDC UR5, c[0x0][0x22c] ;  /* 0x00008b0000057ab9 */ /* 0x000fe20000000800 */
[----:B------:R-:W-:Y:S01]  /*e4a0*/  PRMT R21, R4, 0x7771, RZ ;  /* 0x0000777104157816 */ /* 0x000fe200000000ff */
[----:B------:R1:W-:Y:S01]  /*e4b0*/  @P6 STG.E.U8 desc[UR14][R8.64], R23 ;  /* 0x0000001708006986 */ /* 0x0003e2000c10110e */
[----:B------:R-:W-:-:S02]  /*e4c0*/  LEA.HI.X.SX32 R11, R11, R0, 0x1, P4 ;  /* 0x000000000b0b7211 */ /* 0x000fc400020f0eff */
[CC--:B0-----:R-:W-:Y:S02]  /*e4d0*/  IADD3 R12, P6, R15.reuse, R3.reuse, RZ ;  /* 0x000000030f0c7210 */ /* 0x0c1fe40007fde0ff */
[----:B------:R-:W-:Y:S01]  /*e4e0*/  ISETP.LT.AND P4, PT, R14, UR4, !P0 ;  /* 0x000000040e007c0c */ /* 0x000fe2000c781270 */
[----:B------:R-:W-:Y:S01]  /*e4f0*/  ULDC UR4, c[0x0][0x248] ;  /* 0x0000920000047ab9 */ /* 0x000fe20000000800 */
[-C--:B------:R-:W-:Y:S01]  /*e500*/  LEA.HI.X.SX32 R13, R15, R0.reuse, 0x1, P6 ;  /* 0x000000000f0d7211 */ /* 0x080fe200030f0eff */
[C---:B------:R-:W-:Y:S01]  /*e510*/  VIADD R14, R2.reuse, 0x66 ;  /* 0x00000066020e7836 */ /* 0x040fe20000000000 */
[----:B------:R-:W-:Y:S01]  /*e520*/  PRMT R17, R5, 0x7770, RZ ;  /* 0x0000777005117816 */ /* 0x000fe200000000ff */
[----:B------:R-:W-:Y:S01]  /*e530*/  VIADD R15, R15, UR4 ;  /* 0x000000040f0f7c36 */ /* 0x000fe20008000000 */
[----:B------:R0:W-:Y:S01]  /*e540*/  @P5 STG.E.U8 desc[UR14][R10.64], R21 ;  /* 0x000000150a005986 */ /* 0x0001e2000c10110e */
[----:B-1----:R-:W-:Y:S01]  /*e550*/  VIADD R9, R2, 0x67 ;  /* 0x0000006702097836 */ /* 0x002fe20000000000 */
[----:B------:R-:W-:Y:S01]  /*e560*/  ISETP.LT.AND P6, PT, R14, UR5, !P0 ;  /* 0x000000050e007c0c */ /* 0x000fe2000c7c1270 */
[----:B------:R-:W-:Y:S01]  /*e570*/  ULDC UR5, c[0x0][0x22c] ;  /* 0x00008b0000057ab9 */ /* 0x000fe20000000800 */
[----:B------:R1:W-:Y:S01]  /*e580*/  @P2 STG.E.U8 desc[UR14][R12.64], R17 ;  /* 0x000000110c002986 */ /* 0x0003e2000c10110e */
[-C--:B------:R-:W-:Y:S01]  /*e590*/  IADD3 R8, P2, R15, R3.reuse, RZ ;  /* 0x000000030f087210 */ /* 0x080fe20007f5e0ff */
[----:B------:R-:W-:Y:S01]  /*e5a0*/  ULDC UR4, c[0x0][0x248] ;  /* 0x0000920000047ab9 */ /* 0x000fe20000000800 */
[----:B------:R-:W-:Y:S01]  /*e5b0*/  ISETP.LT.AND P5, PT, R9, UR5, !P0 ;  /* 0x0000000509007c0c */ /* 0x000fe2000c7a1270 */
[C---:B------:R-:W-:Y:S01]  /*e5c0*/  VIADD R14, R15.reuse, UR4 ;  /* 0x000000040f0e7c36 */ /* 0x040fe20008000000 */
[-C--:B------:R-:W-:Y:S01]  /*e5d0*/  LEA.HI.X.SX32 R9, R15, R0.reuse, 0x1, P2 ;  /* 0x000000000f097211 */ /* 0x080fe200010f0eff */
[----:B------:R-:W-:Y:S01]  /*e5e0*/  ULDC UR4, c[0x0][0x22c] ;  /* 0x00008b0000047ab9 */ /* 0x000fe20000000800 */
[----:B------:R-:W-:Y:S01]  /*e5f0*/  PRMT R15, R5, 0x7771, RZ ;  /* 0x00007771050f7816 */ /* 0x000fe200000000ff */
[----:B0-----:R-:W-:Y:S01]  /*e600*/  VIADD R11, R2, 0x68 ;  /* 0x00000068020b7836 */ /* 0x001fe20000000000 */
        /* <DEDUP_REMOVED lines=17> */
[C---:B------:R-:W-:Y:S01]  /*e720*/  LEA.HI.X.SX32 R13, R14.reuse, R0, 0x1, P1 ;  /* 0x000000000e0d7211 */ /* 0x040fe200008f0eff */
        /* <DEDUP_REMOVED lines=8> */
[----:B-1----:R-:W-:Y:S01]  /*e7b0*/  VIADD R11, R9, UR4 ;  /* 0x00000004090b7c36 */ /* 0x002fe20008000000 */
[----:B------:R-:W-:Y:S01]  /*e7c0*/  ULDC UR4, c[0x0][0x22c] ;  /* 0x00008b0000047ab9 */ /* 0x000fe20000000800 */
[----:B------:R-:W-:-:S02]  /*e7d0*/  PRMT R17, R7, 0x7771, RZ ;  /* 0x0000777107117816 */ /* 0x000fc400000000ff */
[----:B------:R-:W-:Y:S02]  /*e7e0*/  LEA.HI.X.SX32 R9, R9, R0, 0x1, P4 ;  /* 0x0000000009097211 */ /* 0x000fe400020f0eff */
        /* <DEDUP_REMOVED lines=13> */
[----:B-1----:R-:W-:Y:S01]  /*e8c0*/  VIADD R9, R2, 0x6d ;  /* 0x0000006d02097836 */ /* 0x002fe20000000000 */
[----:B------:R-:W-:Y:S01]  /*e8d0*/  ULDC UR5, c[0x0][0x22c] ;  /* 0x00008b0000057ab9 */ /* 0x000fe20000000800 */
[----:B------:R-:W-:Y:S01]  /*e8e0*/  ULDC UR4, c[0x0][0x248] ;  /* 0x0000920000047ab9 */ /* 0x000fe20000000800 */
[-C--:B------:R-:W-:Y:S01]  /*e8f0*/  IADD3 R8, P5, R15, R3.reuse, RZ ;  /* 0x000000030f087210 */ /* 0x080fe20007fbe0ff */
[----:B------:R1:W-:Y:S01]  /*e900*/  @P3 STG.E.U8 desc[UR14][R12.64], R19 ;  /* 0x000000130c003986 */ /* 0x0003e2000c10110e */
[----:B------:R-:W-:Y:S01]  /*e910*/  ISETP.LT.AND P3, PT, R9, UR5, !P0 ;  /* 0x0000000509007c0c */ /* 0x000fe2000c761270 */
[C---:B------:R-:W-:Y:S01]  /*e920*/  VIADD R14, R15.reuse, UR4 ;  /* 0x000000040f0e7c36 */ /* 0x040fe20008000000 */
[-C--:B------:R-:W-:Y:S01]  /*e930*/  LEA.HI.X.SX32 R9, R15, R0.reuse, 0x1, P5 ;  /* 0x000000000f097211 */ /* 0x080fe200028f0eff */
[----:B------:R-:W-:Y:S01]  /*e940*/  ULDC UR4, c[0x0][0x22c] ;  /* 0x00008b0000047ab9 */ /* 0x000fe20000000800 */
[----:B0-----:R-:W-:Y:S01]  /*e950*/  PRMT R17, R4, 0x7773, RZ ;  /* 0x0000777304117816 */ /* 0x001fe200000000ff */
[----:B------:R-:W-:Y:S01]  /*e960*/  VIADD R4, R2, 0x6e ;  /* 0x0000006e02047836 */ /* 0x000fe20000000000 */
[-C--:B------:R-:W-:Y:S01]  /*e970*/  IADD3 R10, P5, R14, R3.reuse, RZ ;  /* 0x000000030e0a7210 */ /* 0x080fe20007fbe0ff */
[----:B------:R-:W-:Y:S01]  /*e980*/  ULDC UR5, c[0x0][0x22c] ;  /* 0x00008b0000057ab9 */ /* 0x000fe20000000800 */
[C---:B------:R-:W-:Y:S01]  /*e990*/  PRMT R15, R5.reuse, 0x7772, RZ ;  /* 0x00007772050f7816 */ /* 0x040fe200000000ff */
[----:B------:R-:W-:Y:S01]  /*e9a0*/  @P2 STG.E.U8 desc[UR14][R8.64], R17 ;  /* 0x0000001108002986 */ /* 0x000fe2000c10110e */
[----:B------:R-:W-:Y:S01]  /*e9b0*/  ISETP.LT.AND P2, PT, R4, UR4, !P0 ;  /* 0x0000000404007c0c */ /* 0x000fe2000c741270 */
[----:B------:R-:W-:Y:S01]  /*e9c0*/  ULDC UR4, c[0x0][0x248] ;  /* 0x0000920000047ab9 */ /* 0x000fe20000000800 */
[C---:B------:R-:W-:Y:S01]  /*e9d0*/  LEA.HI.X.SX32 R11, R14.reuse, R0, 0x1, P5 ;  /* 0x000000000e0b7211 */ /* 0x040fe200028f0eff */
[----:B------:R-:W-:Y:S01]  /*e9e0*/  VIADD R14, R14, UR4 ;  /* 0x000000040e0e7c36 */ /* 0x000fe20008000000 */
[----:B------:R-:W-:Y:S01]  /*e9f0*/  ULDC UR4, c[0x0][0x22c] ;  /* 0x00008b0000047ab9 */ /* 0x000fe20000000800 */
[----:B------:R-:W-:Y:S01]  /*ea00*/  VIADD R4, R2, 0x6f ;  /* 0x0000006f02047836 */ /* 0x000fe20000000000 */
[----:B-1----:R-:W-:Y:S01]  /*ea10*/  PRMT R19, R5, 0x7773, RZ ;  /* 0x0000777305137816 */ /* 0x002fe200000000ff */
[----:B------:R0:W-:Y:S01]  /*ea20*/  @P1 STG.E.U8 desc[UR14][R10.64], R15 ;  /* 0x0000000f0a001986 */ /* 0x0001e2000c10110e */
[----:B------:R-:W-:-:S02]  /*ea30*/  IADD3 R12, P5, R14, R3, RZ ;  /* 0x000000030e0c7210 */ /* 0x000fc40007fbe0ff */
[----:B------:R-:W-:Y:S01]  /*ea40*/  ISETP.LT.AND P1, PT, R4, UR4, !P0 ;  /* 0x0000000404007c0c */ /* 0x000fe2000c721270 */
[----:B------:R-:W-:Y:S01]  /*ea50*/  ULDC UR4, c[0x0][0x248] ;  /* 0x0000920000047ab9 */ /* 0x000fe20000000800 */
[----:B------:R-:W-:Y:S01]  /*ea60*/  VIADD R4, R2, 0x70 ;  /* 0x0000007002047836 */ /* 0x000fe20000000000 */
[C---:B------:R-:W-:Y:S01]  /*ea70*/  LEA.HI.X.SX32 R13, R14.reuse, R0, 0x1, P5 ;  /* 0x000000000e0d7211 */ /* 0x040fe200028f0eff */
[----:B------:R-:W-:Y:S01]  /*ea80*/  VIADD R14, R14, UR4 ;  /* 0x000000040e0e7c36 */ /* 0x000fe20008000000 */
[----:B------:R-:W-:Y:S01]  /*ea90*/  ULDC UR4, c[0x0][0x248] ;  /* 0x0000920000047ab9 */ /* 0x000fe20000000800 */
[----:B------:R-:W1:Y:S01]  /*eaa0*/  LDS.128 R20, [R20] ;  /* 0x0000000014147984 */ /* 0x000e620000000c00 */
[----:B------:R-:W-:Y:S01]  /*eab0*/  ISETP.LT.AND P5, PT, R4, UR5, !P0 ;  /* 0x0000000504007c0c */ /* 0x000fe2000c7a1270 */
[----:B------:R-:W-:Y:S01]  /*eac0*/  ULDC UR5, c[0x0][0x22c] ;  /* 0x00008b0000057ab9 */ /* 0x000fe20000000800 */
[C---:B0-----:R-:W-:Y:S01]  /*ead0*/  VIADD R11, R14.reuse, UR4 ;  /* 0x000000040e0b7c36 */ /* 0x041fe20008000000 */
[----:B------:R0:W-:Y:S01]  /*eae0*/  @P4 STG.E.U8 desc[UR14][R12.64], R19 ;  /* 0x000000130c004986 */ /* 0x0001e2000c10110e */
[----:B------:R-:W-:Y:S01]  /*eaf0*/  IADD3 R4, P4, R14, R3, RZ ;  /* 0x000000030e047210 */ /* 0x000fe20007f9e0ff */
[----:B------:R-:W-:Y:S01]  /*eb00*/  VIADD R10, R2, 0x71 ;  /* 0x00000071020a7836 */ /* 0x000fe20000000000 */
[----:B------:R-:W-:Y:S01]  /*eb10*/  ULDC UR4, c[0x0][0x22c] ;  /* 0x00008b0000047ab9 */ /* 0x000fe20000000800 */
[----:B------:R-:W-:-:S02]  /*eb20*/  PRMT R15, R6, 0x7772, RZ ;  /* 0x00007772060f7816 */ /* 0x000fc400000000ff */
[-C--:B------:R-:W-:Y:S02]  /*eb30*/  LEA.HI.X.SX32 R5, R14, R0.reuse, 0x1, P4 ;  /* 0x000000000e057211 */ /* 0x080fe400020f0eff */
[CC--:B------:R-:W-:Y:S02]  /*eb40*/  IADD3 R8, P4, R11.reuse, R3.reuse, RZ ;  /* 0x000000030b087210 */ /* 0x0c0fe40007f9e0ff */
[----:B------:R-:W-:Y:S01]  /*eb50*/  PRMT R17, R6, 0x7773, RZ ;  /* 0x0000777306117816 */ /* 0x000fe200000000ff */
[----:B------:R2:W-:Y:S01]  /*eb60*/  @P6 STG.E.U8 desc[UR14][R4.64], R15 ;  /* 0x0000000f04006986 */ /* 0x0005e2000c10110e */
[CC--:B------:R-:W-:Y:S01]  /*eb70*/  LEA.HI.X.SX32 R9, R11.reuse, R0.reuse, 0x1, P4 ;  /* 0x000000000b097211 */ /* 0x0c0fe200020f0eff */
[----:B------:R-:W-:Y:S01]  /*eb80*/  VIADD R6, R2, 0x72 ;  /* 0x0000007202067836 */ /* 0x000fe20000000000 */
[----:B------:R-:W-:Y:S01]  /*eb90*/  ISETP.LT.AND P4, PT, R10, UR4, !P0 ;  /* 0x000000040a007c0c */ /* 0x000fe2000c781270 */
[----:B------:R-:W-:Y:S02]  /*eba0*/  ULDC UR4, c[0x0][0x248] ;  /* 0x0000920000047ab9 */ /* 0x000fe40000000800 */
[----:B------:R-:W-:Y:S01]  /*ebb0*/  VIADD R11, R11, UR4 ;  /* 0x000000040b0b7c36 */ /* 0x000fe20008000000 */
[----:B------:R-:W-:Y:S01]  /*ebc0*/  ULDC UR4, c[0x0][0x248] ;  /* 0x0000920000047ab9 */ /* 0x000fe20000000800 */
[----:B------:R3:W-:Y:S01]  /*ebd0*/  @P3 STG.E.U8 desc[UR14][R8.64], R17 ;  /* 0x0000001108003986 */ /* 0x0007e2000c10110e */
[----:B------:R-:W-:Y:S01]  /*ebe0*/  ISETP.LT.AND P3, PT, R6, UR5, !P0 ;  /* 0x0000000506007c0c */ /* 0x000fe2000c761270 */
[C---:B0-----:R-:W-:Y:S01]  /*ebf0*/  VIADD R12, R11.reuse, UR4 ;  /* 0x000000040b0c7c36 */ /* 0x041fe20008000000 */
[----:B------:R-:W-:Y:S01]  /*ec00*/  IADD3 R10, P6, R11, R3, RZ ;  /* 0x000000030b0a7210 */ /* 0x000fe20007fde0ff */
[----:B------:R-:W-:Y:S01]  /*ec10*/  VIADD R6, R2, 0x73 ;  /* 0x0000007302067836 */ /* 0x000fe20000000000 */
[----:B------:R-:W-:Y:S01]  /*ec20*/  ULDC UR4, c[0x0][0x22c] ;  /* 0x00008b0000047ab9 */ /* 0x000fe20000000800 */
[----:B--2---:R-:W-:Y:S01]  /*ec30*/  PRMT R15, R7, 0x7773, RZ ;  /* 0x00007773070f7816 */ /* 0x004fe200000000ff */
[----:B------:R-:W-:Y:S01]  /*ec40*/  ULDC UR5, c[0x0][0x22c] ;  /* 0x00008b0000057ab9 */ /* 0x000fe20000000800 */
[----:B------:R-:W-:-:S02]  /*ec50*/  LEA.HI.X.SX32 R11, R11, R0, 0x1, P6 ;  /* 0x000000000b0b7211 */ /* 0x000fc400030f0eff */
[----:B------:R-:W-:Y:S02]  /*ec60*/  IADD3 R4, P6, R12, R3, RZ ;  /* 0x000000030c047210 */ /* 0x000fe40007fde0ff */
[----:B---3--:R-:W-:Y:S01]  /*ec70*/  PRMT R9, R7, 0x7772, RZ ;  /* 0x0000777207097816 */ /* 0x008fe200000000ff */
[----:B------:R-:W-:Y:S01]  /*ec80*/  VIADD R7, R2, 0x74 ;  /* 0x0000007402077836 */ /* 0x000fe20000000000 */
[----:B------:R-:W-:-:S03]  /*ec90*/  LEA.HI.X.SX32 R5, R12, R0, 0x1, P6 ;  /* 0x000000000c057211 */ /* 0x000fc600030f0eff */
[----:B------:R0:W-:Y:S01]  /*eca0*/  @P2 STG.E.U8 desc[UR14][R10.64], R9 ;  /* 0x000000090a002986 */ /* 0x0001e2000c10110e */
[----:B------:R-:W-:Y:S01]  /*ecb0*/  ISETP.LT.AND P2, PT, R6, UR4, !P0 ;  /* 0x0000000406007c0c */ /* 0x000fe2000c741270 */
[----:B------:R-:W-:Y:S01]  /*ecc0*/  ULDC UR4, c[0x0][0x248] ;  /* 0x0000920000047ab9 */ /* 0x000fe20000000800 */
[----:B-1----:R-:W-:Y:S01]  /*ecd0*/  PRMT R25, R21, 0x7773, RZ ;  /* 0x0000777315197816 */ /* 0x002fe200000000ff */
[----:B------:R-:W-:Y:S01]  /*ece0*/  VIADD R12, R12, UR4 ;  /* 0x000000040c0c7c36 */ /* 0x000fe20008000000 */
[----:B------:R-:W-:Y:S01]  /*ecf0*/  ULDC UR4, c[0x0][0x248] ;  /* 0x0000920000047ab9 */ /* 0x000fe20000000800 */
[----:B------:R1:W-:Y:S01]  /*ed00*/  @P1 STG.E.U8 desc[UR14][R4.64], R15 ;  /* 0x0000000f04001986 */ /* 0x0003e2000c10110e */
[----:B------:R-:W-:Y:S01]  /*ed10*/  ISETP.LT.AND P1, PT, R7, UR5, !P0 ;  /* 0x0000000507007c0c */ /* 0x000fe2000c721270 */
[C---:B------:R-:W-:Y:S01]  /*ed20*/  VIADD R13, R12.reuse, UR4 ;  /* 0x000000040c0d7c36 */ /* 0x040fe20008000000 */
[----:B------:R-:W-:Y:S01]  /*ed30*/  IADD3 R6, P6, R12, R3, RZ ;  /* 0x000000030c067210 */ /* 0x000fe20007fde0ff */
[----:B------:R-:W-:Y:S01]  /*ed40*/  ULDC UR4, c[0x0][0x22c] ;  /* 0x00008b0000047ab9 */ /* 0x000fe20000000800 */
[----:B------:R-:W-:Y:S01]  /*ed50*/  ULDC UR5, c[0x0][0x22c] ;  /* 0x00008b0000057ab9 */ /* 0x000fe20000000800 */
[----:B0-----:R-:W-:-:S02]  /*ed60*/  PRMT R11, R20, 0x7771, RZ ;  /* 0x00007771140b7816 */ /* 0x001fc400000000ff */
[-C--:B------:R-:W-:Y:S02]  /*ed70*/  LEA.HI.X.SX32 R7, R12, R0.reuse, 0x1, P6 ;  /* 0x000000000c077211 */ /* 0x080fe400030f0eff */
[CC--:B------:R-:W-:Y:S02]  /*ed80*/  IADD3 R8, P6, R13.reuse, R3.reuse, RZ ;  /* 0x000000030d087210 */ /* 0x0c0fe40007fde0ff */
[----:B-1----:R-:W-:Y:S01]  /*ed90*/  PRMT R15, R20, 0x7770, RZ ;  /* 0x00007770140f7816 */ /* 0x002fe200000000ff */
[C---:B------:R-:W-:Y:S01]  /*eda0*/  VIADD R4, R2.reuse, 0x75 ;  /* 0x0000007502047836 */ /* 0x040fe20000000000 */
[C---:B------:R-:W-:Y:S01]  /*edb0*/  LEA.HI.X.SX32 R9, R13.reuse, R0, 0x1, P6 ;  /* 0x000000000d097211 */ /* 0x040fe200030f0eff */
[----:B------:R-:W-:Y:S01]  /*edc0*/  VIADD R5, R2, 0x76 ;  /* 0x0000007602057836 */ /* 0x000fe20000000000 */
[----:B------:R-:W-:Y:S01]  /*edd0*/  PRMT R19, R22, 0x7772, RZ ;  /* 0x0000777216137816 */ /* 0x000fe200000000ff */
[----:B------:R0:W-:Y:S01]  /*ede0*/  @P5 STG.E.U8 desc[UR14][R6.64], R15 ;  /* 0x0000000f06005986 */ /* 0x0001e2000c10110e */
[----:B------:R-:W-:Y:S01]  /*edf0*/  ISETP.LT.AND P5, PT, R4, UR4, !P0 ;  /* 0x0000000404007c0c */ /* 0x000fe2000c7a1270 */
[----:B------:R-:W-:Y:S01]  /*ee00*/  ULDC UR4, c[0x0][0x248] ;  /* 0x0000920000047ab9 */ /* 0x000fe20000000800 */
[----:B------:R-:W-:Y:S01]  /*ee10*/  PRMT R17, R22, 0x7773, RZ ;  /* 0x0000777316117816 */ /* 0x000fe200000000ff */
        /* <DEDUP_REMOVED lines=10> */
[-C--:B------:R-:W-:Y:S01]  /*eec0*/  IADD3 R6, P6, R10, R3.reuse, RZ ;  /* 0x000000030a067210 */ /* 0x080fe20007fde0ff */
[----:B-1----:R-:W-:Y:S02]  /*eed0*/  VIADD R8, R2, 0x77 ;  /* 0x0000007702087836 */ /* 0x002fe40000000000 */
[----:B------:R0:W-:Y:S01]  /*eee0*/  @P3 STG.E.U8 desc[UR14][R4.64], R15 ;  /* 0x0000000f04003986 */ /* 0x0001e2000c10110e */
[-C--:B------:R-:W-:Y:S01]  /*eef0*/  LEA.HI.X.SX32 R7, R10, R0.reuse, 0x1, P6 ;  /* 0x000000000a077211 */ /* 0x080fe200030f0eff */
[----:B------:R-:W-:Y:S01]  /*ef00*/  VIADD R9, R2, 0x78 ;  /* 0x0000007802097836 */ /* 0x000fe20000000000 */
[C---:B------:R-:W-:Y:S02]  /*ef10*/  PRMT R13, R21.reuse, 0x7771, RZ ;  /* 0x00007771150d7816 */ /* 0x040fe400000000ff */
        /* <DEDUP_REMOVED lines=10> */
[----:B0-----:R-:W-:Y:S01]  /*efc0*/  PRMT R15, R22, 0x7770, RZ ;  /* 0x00007770160f7816 */ /* 0x001fe200000000ff */
[----:B------:R-:W-:Y:S01]  /*efd0*/  ULDC UR5, c[0x0][0x22c] ;  /* 0x00008b0000057ab9 */ /* 0x000fe20000000800 */
[----:B------:R-:W-:-:S02]  /*efe0*/  LEA.HI.X.SX32 R9, R10, R0, 0x1, P6 ;  /* 0x000000000a097211 */ /* 0x000fc400030f0eff */
[CC--:B------:R-:W-:Y:S01]  /*eff0*/  IADD3 R4, P6, R11.reuse, R3.reuse, RZ ;  /* 0x000000030b047210 */ /* 0x0c0fe20007fde0ff */
[C---:B-1----:R-:W-:Y:S02]  /*f000*/  VIADD R6, R2.reuse, 0x79 ;  /* 0x0000007902067836 */ /* 0x042fe40000000000 */
[----:B------:R0:W-:Y:S01]  /*f010*/  @P1 STG.E.U8 desc[UR14][R8.64], R15 ;  /* 0x0000000f08001986 */ /* 0x0001e2000c10110e */
[CC--:B------:R-:W-:Y:S01]  /*f020*/  LEA.HI.X.SX32 R5, R11.reuse, R0.reuse, 0x1, P6 ;  /* 0x000000000b057211 */ /* 0x0c0fe200030f0eff */
[----:B------:R-:W-:Y:S01]  /*f030*/  VIADD R7, R2, 0x7a ;  /* 0x0000007a02077836 */ /* 0x000fe20000000000 */
[----:B------:R-:W-:Y:S02]  /*f040*/  PRMT R13, R22, 0x7771, RZ ;  /* 0x00007771160d7816 */ /* 0x000fe400000000ff */
[----:B------:R-:W-:Y:S01]  /*f050*/  ISETP.LT.AND P1, PT, R6, UR4, !P0 ;  /* 0x0000000406007c0c */ /* 0x000fe2000c721270 */
[----:B------:R-:W-:Y:S02]  /*f060*/  ULDC UR4, c[0x0][0x248] ;  /* 0x0000920000047ab9 */ /* 0x000fe40000000800 */
        /* <DEDUP_REMOVED lines=10> */
[-C--:B------:R-:W-:Y:S01]  /*f110*/  IADD3 R8, P6, R10, R3.reuse, RZ ;  /* 0x000000030a087210 */ /* 0x080fe20007fde0ff */
[----:B-1----:R-:W-:Y:S02]  /*f120*/  VIADD R4, R2, 0x7b ;  /* 0x0000007b02047836 */ /* 0x002fe40000000000 */
[----:B------:R0:W-:Y:S01]  /*f130*/  @P4 STG.E.U8 desc[UR14][R6.64], R15 ;  /* 0x0000000f06004986 */ /* 0x0001e2000c10110e */
[-C--:B------:R-:W-:Y:S01]  /*f140*/  LEA.HI.X.SX32 R9, R10, R0.reuse, 0x1, P6 ;  /* 0x000000000a097211 */ /* 0x080fe200030f0eff */
        /* <DEDUP_REMOVED lines=15> */
[----:B-1----:R-:W-:Y:S02]  /*f240*/  VIADD R8, R2, 0x7d ;  /* 0x0000007d02087836 */ /* 0x002fe40000000000 */
[----:B------:R0:W-:Y:S01]  /*f250*/  @P2 STG.E.U8 desc[UR14][R4.64], R15 ;  /* 0x0000000f04002986 */ /* 0x0001e2000c10110e */
[C---:B------:R-:W-:Y:S02]  /*f260*/  LEA.HI.X.SX32 R7, R11.reuse, R0, 0x1, P6 ;  /* 0x000000000b077211 */ /* 0x040fe400030f0eff */
[----:B------:R-:W-:Y:S02]  /*f270*/  PRMT R13, R20, 0x7773, RZ ;  /* 0x00007773140d7816 */ /* 0x000fe400000000ff */
[----:B------:R-:W-:Y:S01]  /*f280*/  ISETP.LT.AND P2, PT, R8, UR4, !P0 ;  /* 0x0000000408007c0c */ /* 0x000fe2000c741270 */
[----:B------:R-:W-:Y:S02]  /*f290*/  ULDC UR4, c[0x0][0x248] ;  /* 0x0000920000047ab9 */ /* 0x000fe40000000800 */
[----:B------:R-:W-:Y:S01]  /*f2a0*/  VIADD R11, R11, UR4 ;  /* 0x000000040b0b7c36 */ /* 0x000fe20008000000 */
[----:B------:R-:W-:Y:S01]  /*f2b0*/  ULDC UR4, c[0x0][0x248] ;  /* 0x0000920000047ab9 */ /* 0x000fe20000000800 */
[----:B------:R1:W-:Y:S02]  /*f2c0*/  @P1 STG.E.U8 desc[UR14][R6.64], R13 ;  /* 0x0000000d06001986 */ /* 0x0003e4000c10110e */
[C---:B------:R-:W-:Y:S01]  /*f2d0*/  VIADD R9, R11.reuse, UR4 ;  /* 0x000000040b097c36 */ /* 0x040fe20008000000 */
[----:B0-----:R-:W-:Y:S01]  /*f2e0*/  IADD3 R4, P1, R11, R3, RZ ;  /* 0x000000030b047210 */ /* 0x001fe20007f3e0ff */
[----:B------:R-:W-:-:S02]  /*f2f0*/  ULDC UR4, c[0x0][0x248] ;  /* 0x0000920000047ab9 */ /* 0x000fc40000000800 */
[----:B------:R-:W-:Y:S01]  /*f300*/  VIADD R10, R9, UR5 ;  /* 0x00000005090a7c36 */ /* 0x000fe20008000000 */
[-C--:B------:R-:W-:Y:S01]  /*f310*/  LEA.HI.X.SX32 R5, R11, R0.reuse, 0x1, P1 ;  /* 0x000000000b057211 */ /* 0x080fe200008f0eff */
[----:B------:R-:W-:Y:S02]  /*f320*/  ULDC UR5, c[0x0][0x248] ;  /* 0x0000920000057ab9 */ /* 0x000fe40000000800 */
[C---:B------:R-:W-:Y:S01]  /*f330*/  VIADD R11, R10.reuse, UR6 ;  /* 0x000000060a0b7c36 */ /* 0x040fe20008000000 */
[-C--:B------:R-:W-:Y:S01]  /*f340*/  IADD3 R8, P6, R10, R3.reuse, RZ ;  /* 0x000000030a087210 */ /* 0x080fe20007fde0ff */
[----:B-1----:R-:W-:Y:S01]  /*f350*/  VIADD R13, R2, 0x7f ;  /* 0x0000007f020d7836 */ /* 0x002fe20000000000 */
[----:B------:R-:W-:Y:S01]  /*f360*/  IADD3 R6, P1, R9, R3, RZ ;  /* 0x0000000309067210 */ /* 0x000fe20007f3e0ff */
[----:B------:R-:W-:Y:S01]  /*f370*/  VIADD R14, R11, UR4 ;  /* 0x000000040b0e7c36 */ /* 0x000fe20008000000 */
[----:B------:R-:W-:Y:S01]  /*f380*/  ULDC UR4, c[0x0][0x22c] ;  /* 0x00008b0000047ab9 */ /* 0x000fe20000000800 */
[----:B------:R0:W-:Y:S01]  /*f390*/  @P5 STG.E.U8 desc[UR14][R4.64], R21 ;  /* 0x0000001504005986 */ /* 0x0001e2000c10110e */
[-C--:B------:R-:W-:Y:S01]  /*f3a0*/  LEA.HI.X.SX32 R7, R9, R0.reuse, 0x1, P1 ;  /* 0x0000000009077211 */ /* 0x080fe200008f0eff */
[----:B------:R-:W-:Y:S01]  /*f3b0*/  VIADD R15, R14, UR5 ;  /* 0x000000050e0f7c36 */ /* 0x000fe20008000000 */
[----:B------:R-:W-:-:S02]  /*f3c0*/  LEA.HI.X.SX32 R9, R10, R0, 0x1, P6 ;  /* 0x000000000a097211 */ /* 0x000fc400030f0eff */
[CC--:B------:R-:W-:Y:S01]  /*f3d0*/  IADD3 R10, P6, R11.reuse, R3.reuse, RZ ;  /* 0x000000030b0a7210 */ /* 0x0c0fe20007fde0ff */
[----:B------:R0:W-:Y:S01]  /*f3e0*/  @P4 STG.E.U8 desc[UR14][R6.64], R25 ;  /* 0x0000001906004986 */ /* 0x0001e2000c10110e */
[CC--:B------:R-:W-:Y:S02]  /*f3f0*/  IADD3 R2, P1, R14.reuse, R3.reuse, RZ ;  /* 0x000000030e027210 */ /* 0x0c0fe40007f3e0ff */
[-C--:B------:R-:W-:Y:S01]  /*f400*/  LEA.HI.X.SX32 R11, R11, R0.reuse, 0x1, P6 ;  /* 0x000000000b0b7211 */ /* 0x080fe200030f0eff */
[----:B------:R0:W-:Y:S01]  /*f410*/  @P3 STG.E.U8 desc[UR14][R8.64], R19 ;  /* 0x0000001308003986 */ /* 0x0001e2000c10110e */
[----:B------:R-:W-:Y:S02]  /*f420*/  IADD3 R12, P6, R15, R3, RZ ;  /* 0x000000030f0c7210 */ /* 0x000fe40007fde0ff */
[----:B------:R-:W-:Y:S01]  /*f430*/  LEA.HI.X.SX32 R3, R14, R0, 0x1, P1 ;  /* 0x000000000e037211 */ /* 0x000fe200008f0eff */
[----:B------:R0:W-:Y:S01]  /*f440*/  @P2 STG.E.U8 desc[UR14][R10.64], R17 ;  /* 0x000000110a002986 */ /* 0x0001e2000c10110e */
[----:B------:R-:W-:-:S02]  /*f450*/  ISETP.LT.AND P1, PT, R16, UR7, !P0 ;  /* 0x0000000710007c0c */ /* 0x000fc4000c721270 */
[----:B------:R-:W-:Y:S02]  /*f460*/  ISETP.LT.AND P0, PT, R13, UR4, !P0 ;  /* 0x000000040d007c0c */ /* 0x000fe4000c701270 */
[----:B------:R-:W-:Y:S02]  /*f470*/  LEA.HI.X.SX32 R13, R15, R0, 0x1, P6 ;  /* 0x000000000f0d7211 */ /* 0x000fe400030f0eff */
[C---:B------:R-:W-:Y:S02]  /*f480*/  PRMT R15, R23.reuse, 0x7773, RZ ;  /* 0x00007773170f7816 */ /* 0x040fe400000000ff */
[----:B------:R-:W-:-:S05]  /*f490*/  PRMT R23, R23, 0x7772, RZ ;  /* 0x0000777217177816 */ /* 0x000fca00000000ff */
[----:B------:R0:W-:Y:S02]  /*f4a0*/  @P1 STG.E.U8 desc[UR14][R2.64], R23 ;  /* 0x0000001702001986 */ /* 0x0001e4000c10110e */
[----:B------:R-:W-:Y:S05]  /*f4b0*/  @!P0 EXIT ;  /* 0x000000000000894d */ /* 0x000fea0003800000 */
[----:B------:R-:W-:Y:S01]  /*f4c0*/  STG.E.U8 desc[UR14][R12.64], R15 ;  /* 0x0000000f0c007986 */ /* 0x000fe2000c10110e */
[----:B------:R-:W-:Y:S05]  /*f4d0*/  EXIT ;  /* 0x000000000000794d */ /* 0x000fea0003800000 */
.L_x_3:
[----:B------:R-:W-:-:S00]  /*f4e0*/  BRA `(.L_x_3) ;  /* 0xfffffffc00fc7947 */ /* 0x000fc0000383ffff */
[----:B------:R-:W-:-:S00]  /*f4f0*/  NOP ;  /* 0x0000000000007918 */ /* 0x000fc00000000000 */
        /* <DEDUP_REMOVED lines=8> */
.L_x_4:


//--------------------- .nv.shared.matmul_kernel  --------------------------
	.section	.nv.shared.matmul_kernel,"aw",@nobits
	.sectionflags	@""
	.align	16
	.zero		1024


//--------------------- .nv.shared.reserved.0     --------------------------
	.section	.nv.shared.reserved.0,"aw",@nobits
	.weak		__nv_reservedSMEM_offset_0_alias
	.size		__nv_reservedSMEM_offset_0_alias, 0, 0
	.other		__nv_reservedSMEM_offset_0_alias,@"STO_CUDA_RESERVED_SHARED STV_DEFAULT"
__nv_reservedSMEM_offset_0_alias:
	.zero		0


//--------------------- .nv.constant0.matmul_kernel --------------------------
	.section	.nv.constant0.matmul_kernel,"a",@progbits
	.sectionflags	@""
	.align	4
.nv.constant0.matmul_kernel:
	.zero		608


//--------------------- SYMBOLS --------------------------

	.type		.nv.reservedSmem.offset0,@object
	.size		.nv.reservedSmem.offset0,0x4
